def gluon_wgmma(
    a_ptr,
    b_ptr,
    c_ptr,
    M,
    N,
    K,
    stride_am,
    stride_bk,
    stride_cm,
    BLOCK_M: gl.constexpr,
    BLOCK_N: gl.constexpr,
    BLOCK_K: gl.constexpr,
    DTYPE: gl.constexpr,
    A_LAYOUT: gl.constexpr,
    B_LAYOUT: gl.constexpr,
    C_LAYOUT: gl.constexpr,
    B_SHAPE: gl.constexpr,
    TRANS_B: gl.constexpr,
    NUM_BUFFERS: gl.constexpr,
    NUM_WARPS: gl.constexpr,
):
    a_desc = tma.make_tensor_descriptor(
        a_ptr, [M, K], [stride_am, 1], [BLOCK_M, BLOCK_K], A_LAYOUT
    )
    b_desc = tma.make_tensor_descriptor(
        b_ptr,
        [N, K] if TRANS_B else [K, N],
        [stride_bk, 1],
        B_SHAPE,
        B_LAYOUT,
    )
    c_desc = tma.make_tensor_descriptor(
        c_ptr, [M, N], [stride_cm, 1], [BLOCK_M, BLOCK_N], C_LAYOUT
    )

    a_bufs = gl.allocate_shared_memory(
        DTYPE, [NUM_BUFFERS, BLOCK_M, BLOCK_K], A_LAYOUT
    )
    b_bufs = gl.allocate_shared_memory(DTYPE, [NUM_BUFFERS] + B_SHAPE, B_LAYOUT)

    pid_m = gl.program_id(0)
    pid_n = gl.program_id(1)
    off_m = pid_m * BLOCK_M
    off_n = pid_n * BLOCK_N

    mma_layout: gl.constexpr = pick_wgmma_layout(DTYPE, BLOCK_M, BLOCK_N, NUM_WARPS)
    acc = warpgroup_mma_init(
        gl.zeros((BLOCK_M, BLOCK_N), dtype=gl.float32, layout=mma_layout)
    )

    bars = gl.allocate_shared_memory(
        gl.int64, [NUM_BUFFERS, 1], mbarrier.MBarrierLayout()
    )
    for i in gl.static_range(NUM_BUFFERS):
        mbarrier.init(bars.index(i), count=1)
    idx = 0
    phase = 0

    for k in range(0, K, BLOCK_K):
        a = a_bufs.index(idx)
        b = b_bufs.index(idx)
        bar = bars.index(idx)
        mbarrier.expect(bar, a_desc.block_type.nbytes + b_desc.block_type.nbytes)
        tma.async_copy_global_to_shared(a_desc, [off_m, k], bar, a)
        tma.async_copy_global_to_shared(
            b_desc, [off_n, k] if TRANS_B else [k, off_n], bar, b
        )
        mbarrier.wait(bar, phase=phase)

        if TRANS_B:
            b = b.permute((1, 0))
        acc = warpgroup_mma_wait(num_outstanding=0, deps=(acc,))
        acc = warpgroup_mma(a, b, acc, is_async=True)

        idx += 1
        if idx == NUM_BUFFERS:
            idx = 0
            phase ^= 1

    acc = warpgroup_mma_wait(num_outstanding=0, deps=(acc,))
    for i in gl.static_range(NUM_BUFFERS):
        mbarrier.invalidate(bars.index(i))

    c_smem = gl.allocate_shared_memory(DTYPE, [BLOCK_M, BLOCK_N], C_LAYOUT)
    c_smem.store(acc.to(DTYPE))
    fence_async_shared()
    tma.async_copy_shared_to_global(c_desc, [off_m, off_n], c_smem)
    tma.store_wait(pendings=0)

# config = {"BLOCK_K": 128, "BLOCK_M": 256, "BLOCK_N": 128, "arch": "sm_90", "dtype": "fp16", "num_buffers": 1, "num_warps": 4, "trans_b": 1}
# arch = sm_90


// ===== COMPILED SASS (sm_90a) =====

	.target	sm_90a

	.elftype	@"ET_EXEC"


//--------------------- .note.nv.tkinfo           --------------------------
	.section	.note.nv.tkinfo,"",@"SHT_NOTE"
	.sectionflags	@"SHF_NOTE_NV_TKINFO"
	.tkinfo
        /*0018*/ 	.word	0x00000002
        /*0030*/ 	.string	""
        /*0030*/ 	.string	"ptxas"
        /*0030*/ 	.string	"Cuda compilation tools, release 13.0, V13.0.88"
        /*0030*/ 	.string	"Build cuda_13.0.r13.0/compiler.36424714_0"
        /*0030*/ 	.string	"-v  -suppress-debug-info  -lineinfo  -arch sm_90a "



//--------------------- .note.nv.cuinfo           --------------------------
	.section	.note.nv.cuinfo,"",@"SHT_NOTE"
	.sectionflags	@"SHF_NOTE_NV_CUINFO"
        /*0018*/ 	.short	0x0002
        /*001a*/ 	.short	0x005a
        /*001c*/ 	.short	0x0082
	.zero		2


//--------------------- .nv.info                  --------------------------
	.section	.nv.info,"",@"SHT_CUDA_INFO"
	.align	4


	//----- nvinfo : EIATTR_REGCOUNT
	.align		4
        /*0000*/ 	.byte	0x04, 0x2f
        /*0002*/ 	.short	(.L_1 - .L_0)
	.align		4
.L_0:
        /*0004*/ 	.word	index@(gluon_wgmma)
        /*0008*/ 	.word	0x000000ff


	//----- nvinfo : EIATTR_FRAME_SIZE
	.align		4
.L_1:
        /*000c*/ 	.byte	0x04, 0x11
        /*000e*/ 	.short	(.L_3 - .L_2)
	.align		4
.L_2:
        /*0010*/ 	.word	index@(gluon_wgmma)
        /*0014*/ 	.word	0x00000200


	//----- nvinfo : EIATTR_MIN_STACK_SIZE
	.align		4
.L_3:
        /*0018*/ 	.byte	0x04, 0x12
        /*001a*/ 	.short	(.L_5 - .L_4)
	.align		4
.L_4:
        /*001c*/ 	.word	index@(gluon_wgmma)
        /*0020*/ 	.word	0x00000200
.L_5:


//--------------------- .nv.compat                --------------------------
	.section	.nv.compat,"",@"SHT_CUDA_COMPAT_INFO"
	.align	4
        /*0000*/ 	.byte	0x02, 0x09, 0x01, 0x00, 0x02, 0x02, 0x04, 0x00, 0x02, 0x05, 0x05, 0x00, 0x03, 0x07, 0x01, 0x01
        /*0010*/ 	.byte	0x02, 0x03, 0x03, 0x00, 0x02, 0x06, 0x01, 0x00, 0x04, 0x0b, 0x08, 0x00, 0x00, 0x00, 0x00, 0x00
        /*0020*/ 	.byte	0x00, 0x00, 0x00, 0x00


//--------------------- .nv.info.gluon_wgmma      --------------------------
	.section	.nv.info.gluon_wgmma,"",@"SHT_CUDA_INFO"
	.sectionflags	@""
	.align	4


	//----- nvinfo : EIATTR_CUDA_API_VERSION
	.align		4
        /*0000*/ 	.byte	0x04, 0x37
        /*0002*/ 	.short	(.L_7 - .L_6)
.L_6:
        /*0004*/ 	.word	0x00000082


	//----- nvinfo : EIATTR_KPARAM_INFO
	.align		4
.L_7:
        /*0008*/ 	.byte	0x04, 0x17
        /*000a*/ 	.short	(.L_9 - .L_8)
.L_8:
        /*000c*/ 	.word	0x00000000
        /*0010*/ 	.short	0x000a
        /*0012*/ 	.short	0x0048
        /*0014*/ 	.byte	0x00, 0xf4, 0x21, 0x00


	//----- nvinfo : EIATTR_KPARAM_INFO
	.align		4
.L_9:
        /*0018*/ 	.byte	0x04, 0x17
        /*001a*/ 	.short	(.L_11 - .L_10)
.L_10:
        /*001c*/ 	.word	0x00000000
        /*0020*/ 	.short	0x0009
        /*0022*/ 	.short	0x0040
        /*0024*/ 	.byte	0x00, 0xf4, 0x21, 0x00


	//----- nvinfo : EIATTR_KPARAM_INFO
	.align		4
.L_11:
        /*0028*/ 	.byte	0x04, 0x17
        /*002a*/ 	.short	(.L_13 - .L_12)
.L_12:
        /*002c*/ 	.word	0x00000000
        /*0030*/ 	.short	0x0008
        /*0032*/ 	.short	0x0038
        /*0034*/ 	.byte	0x00, 0xf0, 0x21, 0x00


	//----- nvinfo : EIATTR_KPARAM_INFO
	.align		4
.L_13:
        /*0038*/ 	.byte	0x04, 0x17
        /*003a*/ 	.short	(.L_15 - .L_14)
.L_14:
        /*003c*/ 	.word	0x00000000
        /*0040*/ 	.short	0x0007
        /*0042*/ 	.short	0x0030
        /*0044*/ 	.byte	0x00, 0xf0, 0x21, 0x00


	//----- nvinfo : EIATTR_KPARAM_INFO
	.align		4
.L_15:
        /*0048*/ 	.byte	0x04, 0x17
        /*004a*/ 	.short	(.L_17 - .L_16)
.L_16:
        /*004c*/ 	.word	0x00000000
        /*0050*/ 	.short	0x0006
        /*0052*/ 	.short	0x0028
        /*0054*/ 	.byte	0x00, 0xf0, 0x21, 0x00


	//----- nvinfo : EIATTR_KPARAM_INFO
	.align		4
.L_17:
        /*0058*/ 	.byte	0x04, 0x17
        /*005a*/ 	.short	(.L_19 - .L_18)
.L_18:
        /*005c*/ 	.word	0x00000000
        /*0060*/ 	.short	0x0005
        /*0062*/ 	.short	0x0020
        /*0064*/ 	.byte	0x00, 0xf0, 0x11, 0x00


	//----- nvinfo : EIATTR_KPARAM_INFO
	.align		4
.L_19:
        /*0068*/ 	.byte	0x04, 0x17
        /*006a*/ 	.short	(.L_21 - .L_20)
.L_20:
        /*006c*/ 	.word	0x00000000
        /*0070*/ 	.short	0x0004
        /*0072*/ 	.short	0x001c
        /*0074*/ 	.byte	0x00, 0xf0, 0x11, 0x00


	//----- nvinfo : EIATTR_KPARAM_INFO
	.align		4
.L_21:
        /*0078*/ 	.byte	0x04, 0x17
        /*007a*/ 	.short	(.L_23 - .L_22)
.L_22:
        /*007c*/ 	.word	0x00000000
        /*0080*/ 	.short	0x0003
        /*0082*/ 	.short	0x0018
        /*0084*/ 	.byte	0x00, 0xf0, 0x11, 0x00


	//----- nvinfo : EIATTR_KPARAM_INFO
	.align		4
.L_23:
        /*0088*/ 	.byte	0x04, 0x17
        /*008a*/ 	.short	(.L_25 - .L_24)
.L_24:
        /*008c*/ 	.word	0x00000000
        /*0090*/ 	.short	0x0002
        /*0092*/ 	.short	0x0010
        /*0094*/ 	.byte	0x00, 0xf4, 0x21, 0x00


	//----- nvinfo : EIATTR_KPARAM_INFO
	.align		4
.L_25:
        /*0098*/ 	.byte	0x04, 0x17
        /*009a*/ 	.short	(.L_27 - .L_26)
.L_26:
        /*009c*/ 	.word	0x00000000
        /*00a0*/ 	.short	0x0001
        /*00a2*/ 	.short	0x0008
        /*00a4*/ 	.byte	0x00, 0xf4, 0x21, 0x00


	//----- nvinfo : EIATTR_KPARAM_INFO
	.align		4
.L_27:
        /*00a8*/ 	.byte	0x04, 0x17
        /*00aa*/ 	.short	(.L_29 - .L_28)
.L_28:
        /*00ac*/ 	.word	0x00000000
        /*00b0*/ 	.short	0x0000
        /*00b2*/ 	.short	0x0000
        /*00b4*/ 	.byte	0x00, 0xf4, 0x21, 0x00


	//----- nvinfo : EIATTR_SPARSE_MMA_MASK
	.align		4
.L_29:
        /*00b8*/ 	.byte	0x03, 0x50
        /*00ba*/ 	.short	0x0000


	//----- nvinfo : EIATTR_MAXREG_COUNT
	.align		4
        /*00bc*/ 	.byte	0x03, 0x1b
        /*00be*/ 	.short	0x00ff


	//----- nvinfo : EIATTR_NUM_BARRIERS
	.align		4
        /*00c0*/ 	.byte	0x02, 0x4c
        /*00c2*/ 	.byte	0x01
	.zero		1


	//----- nvinfo : EIATTR_ANNOTATIONS
	.align		4
        /*00c4*/ 	.byte	0x04, 0x55
        /*00c6*/ 	.short	(.L_31 - .L_30)


	//   ....[0]....
.L_30:
        /*00c8*/ 	.word	0x00000001
        /*00cc*/ 	.byte	0xc0, 0x11, 0x00, 0x00, 0x01, 0x00, 0x00, 0x00, 0x00, 0x12, 0x00, 0x00, 0x01, 0x00, 0x00, 0x00
        /* <DEDUP_REMOVED lines=164> */
        /*0b1c*/ 	.byte	0xa0, 0x46, 0x00, 0x00, 0x01, 0x00, 0x00, 0x00, 0xc0, 0x46, 0x00, 0x00


	//----- nvinfo : EIATTR_MERCURY_ISA_VERSION
	.align		4
.L_31:
        /*0b28*/ 	.byte	0x03, 0x5f
        /*0b2a*/ 	.short	0x0101


	//----- nvinfo : EIATTR_INT_WARP_WIDE_INSTR_OFFSETS
	.align		4
        /*0b2c*/ 	.byte	0x04, 0x31
        /*0b2e*/ 	.short	(.L_33 - .L_32)


	//   ....[0]....
.L_32:
        /*0b30*/ 	.word	0x00001c70


	//   ....[1]....
        /*0b34*/ 	.word	0x00001d00


	//   ....[2]....
        /*0b38*/ 	.word	0x00002c20


	//   ....[3]....
        /*0b3c*/ 	.word	0x00002c30


	//   ....[4]....
        /*0b40*/ 	.word	0x00002d10


	//   ....[5]....
        /*0b44*/ 	.word	0x00002d50


	//   ....[6]....
        /*0b48*/ 	.word	0x000050d0


	//----- nvinfo : EIATTR_COOP_GROUP_MASK_REGIDS
	.align		4
.L_33:
        /*0b4c*/ 	.byte	0x04, 0x29
        /*0b4e*/ 	.short	(.L_35 - .L_34)


	//   ....[0]....
.L_34:
        /*0b50*/ 	.word	0xffffffff


	//   ....[1]....
        /*0b54*/ 	.word	0xffffffff


	//   ....[2]....
        /*0b58*/ 	.word	0xffffffff


	//----- nvinfo : EIATTR_COOP_GROUP_INSTR_OFFSETS
	.align		4
.L_35:
        /*0b5c*/ 	.byte	0x04, 0x28
        /*0b5e*/ 	.short	(.L_37 - .L_36)


	//   ....[0]....
.L_36:
        /*0b60*/ 	.word	0x00000180


	//   ....[1]....
        /*0b64*/ 	.word	0x00000740


	//   ....[2]....
        /*0b68*/ 	.word	0x00000d50


	//----- nvinfo : EIATTR_MBARRIER_INSTR_OFFSETS
	.align		4
.L_37:
        /*0b6c*/ 	.byte	0x04, 0x39
        /*0b6e*/ 	.short	(.L_39 - .L_38)


	//   ....[0]....
.L_38:
        /*0b70*/ 	.word	0x00001dc0
        /*0b74*/ 	.word	0x000000ff
        /*0b78*/ 	.word	0x00018000
        /*0b7c*/ 	.short	0x0100
        /*0b7e*/ 	.byte	0x3c
	.zero		1


	//   ....[1]....
        /*0b80*/ 	.word	0x00002e30
        /*0b84*/ 	.word	0x000000ff
        /*0b88*/ 	.word	0x00018000
        /*0b8c*/ 	.short	0x010a
        /*0b8e*/ 	.byte	0x3c
	.zero		1


	//   ....[2]....
        /*0b90*/ 	.word	0x000041f0
        /*0b94*/ 	.word	0x000000ff
        /*0b98*/ 	.word	0x00018000
        /*0b9c*/ 	.short	0x0108
        /*0b9e*/ 	.byte	0x3c
	.zero		1


	//   ....[3]....
        /*0ba0*/ 	.word	0x000052d0
        /*0ba4*/ 	.word	0x000000ff
        /*0ba8*/ 	.word	0x00018000
        /*0bac*/ 	.short	0x010a
        /*0bae*/ 	.byte	0x3c
	.zero		1


	//----- nvinfo : EIATTR_NUM_MBARRIERS
	.align		4
.L_39:
        /*0bb0*/ 	.byte	0x03, 0x38
        /*0bb2*/ 	.short	0x0001


	//----- nvinfo : EIATTR_EXIT_INSTR_OFFSETS
	.align		4
        /*0bb4*/ 	.byte	0x04, 0x1c
        /*0bb6*/ 	.short	(.L_41 - .L_40)


	//   ....[0]....
.L_40:
        /*0bb8*/ 	.word	0x000052c0


	//----- nvinfo : EIATTR_REQNTID
	.align		4
.L_41:
        /*0bbc*/ 	.byte	0x04, 0x10
        /*0bbe*/ 	.short	(.L_43 - .L_42)
.L_42:
        /*0bc0*/ 	.word	0x00000080
        /*0bc4*/ 	.word	0x00000001
        /*0bc8*/ 	.word	0x00000001


	//----- nvinfo : EIATTR_CRS_STACK_SIZE
	.align		4
.L_43:
        /*0bcc*/ 	.byte	0x04, 0x1e
        /*0bce*/ 	.short	(.L_45 - .L_44)
.L_44:
        /*0bd0*/ 	.word	0x00000000


	//----- nvinfo : EIATTR_CBANK_PARAM_SIZE
	.align		4
.L_45:
        /*0bd4*/ 	.byte	0x03, 0x19
        /*0bd6*/ 	.short	0x0050


	//----- nvinfo : EIATTR_PARAM_CBANK
	.align		4
        /*0bd8*/ 	.byte	0x04, 0x0a
        /*0bda*/ 	.short	(.L_47 - .L_46)
	.align		4
.L_46:
        /*0bdc*/ 	.word	index@(.nv.constant0.gluon_wgmma)
        /*0be0*/ 	.short	0x0210
        /*0be2*/ 	.short	0x0050


	//----- nvinfo : EIATTR_SW_WAR
	.align		4
.L_47:
        /*0be4*/ 	.byte	0x04, 0x36
        /*0be6*/ 	.short	(.L_49 - .L_48)
.L_48:
        /*0be8*/ 	.word	0x00000008
.L_49:


//--------------------- .nv.callgraph             --------------------------
	.section	.nv.callgraph,"",@"SHT_CUDA_CALLGRAPH"
	.align	4
	.sectionentsize	8
	.align		4
        /*0000*/ 	.word	0x00000000
	.align		4
        /*0004*/ 	.word	0xffffffff
	.align		4
        /*0008*/ 	.word	0x00000000
	.align		4
        /*000c*/ 	.word	0xfffffffe
	.align		4
        /*0010*/ 	.word	0x00000000
	.align		4
        /*0014*/ 	.word	0xfffffffd
	.align		4
        /*0018*/ 	.word	0x00000000
	.align		4
        /*001c*/ 	.word	0xfffffffc


//--------------------- .text.gluon_wgmma         --------------------------
	.section	.text.gluon_wgmma,"ax",@progbits
	.align	128
        .global         gluon_wgmma
        .type           gluon_wgmma,@function
        .size           gluon_wgmma,(.L_x_52 - gluon_wgmma)
        .other          gluon_wgmma,@"STO_CUDA_ENTRY STV_DEFAULT"
gluon_wgmma:
.text.gluon_wgmma:
[----:B------:R-:W1:Y:S01]  /*0000*/  LDC R1, c[0x0][0x28] ;  /* 0x00000a00ff017b82 */ /* 0x000e620000000800 */
[----:B------:R-:W2:Y:S07]  /*0010*/  S2R R228, SR_TID.X ;  /* 0x0000000000e47919 */ /* 0x000eae0000002100 */
[----:B------:R-:W3:Y:S01]  /*0020*/  S2UR UR4, SR_CgaCtaId ;  /* 0x00000000000479c3 */ /* 0x000ee20000008800 */
[----:B------:R-:W-:Y:S01]  /*0030*/  MOV R2, 0x400 ;  /* 0x0000040000027802 */ /* 0x000fe20000000f00 */
[----:B------:R-:W-:Y:S01]  /*0040*/  BSSY B0, `(.L_x_0) ;  /* 0x0000021000007945 */ /* 0x000fe20003800000 */
[----:B------:R-:W4:Y:S01]  /*0050*/  S2R R0, SR_CTAID.Y ;  /* 0x0000000000007919 */ /* 0x000f220000002600 */
[----:B-1----:R-:W-:Y:S01]  /*0060*/  VIADD R1, R1, 0xfffffe00 ;  /* 0xfffffe0001017836 */ /* 0x002fe20000000000 */
[----:B------:R-:W-:Y:S01]  /*0070*/  R2UR UR60, R2 ;  /* 0x00000000023c72ca */ /* 0x000fe200000e0000 */
[----:B------:R-:W4:Y:S02]  /*0080*/  S2R R9, SR_CTAID.Z ;  /* 0x0000000000097919 */ /* 0x000f240000002700 */
[----:B------:R-:W1:Y:S01]  /*0090*/  LDC R4, c[0x0][0xc] ;  /* 0x00000300ff047b82 */ /* 0x000e620000000800 */
[----:B------:R-:W1:Y:S07]  /*00a0*/  S2R R7, SR_CTAID.X ;  /* 0x0000000000077919 */ /* 0x000e6e0000002500 */
[----:B------:R-:W4:Y:S08]  /*00b0*/  LDC R6, c[0x0][0x10] ;  /* 0x00000400ff067b82 */ /* 0x000f300000000800 */
[----:B------:R-:W5:Y:S01]  /*00c0*/  LDC R14, c[0x0][0x228] ;  /* 0x00008a00ff0e7b82 */ /* 0x000f620000000800 */
[----:B---3--:R-:W-:Y:S01]  /*00d0*/  ULEA UR60, UR4, UR60, 0x18 ;  /* 0x0000003c043c7291 */ /* 0x008fe2000f8ec03f */
[----:B--2---:R-:W-:-:S06]  /*00e0*/  LOP3.LUT R18, R228, 0x7f, RZ, 0xc0, !PT ;  /* 0x0000007fe4127812 */ /* 0x004fcc00078ec0ff */
[----:B------:R-:W2:Y:S01]  /*00f0*/  LDC R19, c[0x0][0x230] ;  /* 0x00008c00ff137b82 */ /* 0x000ea20000000800 */
[C---:B------:R-:W-:Y:S02]  /*0100*/  ISETP.GE.U32.AND P0, PT, R18.reuse, 0x20, PT ;  /* 0x000000201200780c */ /* 0x040fe40003f06070 */
[C---:B------:R-:W-:Y:S02]  /*0110*/  ISETP.NE.U32.AND P1, PT, R18.reuse, RZ, PT ;  /* 0x000000ff1200720c */ /* 0x040fe40003f25070 */
[----:B------:R-:W-:Y:S01]  /*0120*/  LEA R5, R18, UR60, 0x2 ;  /* 0x0000003c12057c11 */ /* 0x000fe2000f8e10ff */
[----:B----4-:R-:W-:Y:S02]  /*0130*/  IMAD R0, R9, R6, R0 ;  /* 0x0000000609007224 */ /* 0x010fe400078e0200 */
[----:B------:R-:W3:Y:S02]  /*0140*/  LDC.64 R2, c[0x0][0x250] ;  /* 0x00009400ff027b82 */ /* 0x000ee40000000a00 */
[----:B-1----:R-:W-:-:S02]  /*0150*/  IMAD R0, R0, R4, R7 ;  /* 0x0000000400007224 */ /* 0x002fc400078e0207 */
[----:B-----5:R-:W-:Y:S02]  /*0160*/  VIADD R14, R14, 0xffffffff ;  /* 0xffffffff0e0e7836 */ /* 0x020fe40000000000 */
[----:B------:R1:W-:Y:S01]  /*0170*/  @!P0 STS [R5], RZ ;  /* 0x000000ff05008388 */ /* 0x0003e20000000800 */
[----:B------:R-:W-:Y:S01]  /*0180*/  NOP ;  /* 0x0000000000007918 */ /* 0x000fe20000000000 */
[----:B--2---:R-:W-:Y:S02]  /*0190*/  VIADD R9, R19, 0xffffffff ;  /* 0xffffffff13097836 */ /* 0x004fe40000000000 */
[----:B------:R1:W-:Y:S01]  /*01a0*/  @!P1 STS [UR60+0x24], R14 ;  /* 0x0000240eff009988 */ /* 0x0003e2000800083c */
[----:B------:R-:W-:-:S03]  /*01b0*/  IMAD R0, R0, 0x180, RZ ;  /* 0x0000018000007824 */ /* 0x000fc600078e02ff */
[----:B------:R1:W-:Y:S02]  /*01c0*/  @!P1 STS [UR60+0x20], R9 ;  /* 0x00002009ff009988 */ /* 0x0003e4000800083c */
[----:B---3--:R-:W-:Y:S01]  /*01d0*/  IADD3 R10, P2, R0, R2, RZ ;  /* 0x00000002000a7210 */ /* 0x008fe20007f5e0ff */
[----:B-1----:R-:W-:-:S12]  /*01e0*/  @P1 BRA `(.L_x_1) ;  /* 0x0000000000181947 */ /* 0x002fd80003800000 */
[----:B------:R-:W1:Y:S01]  /*01f0*/  LDS R4, [UR60+0x8] ;  /* 0x0000083cff047984 */ /* 0x000e620008000800 */
[----:B------:R-:W2:Y:S01]  /*0200*/  LDC.64 R12, c[0x0][0x210] ;  /* 0x00008400ff0c7b82 */ /* 0x000ea20000000a00 */
[----:B------:R-:W-:Y:S02]  /*0210*/  IMAD.MOV.U32 R7, RZ, RZ, 0x70 ;  /* 0x00000070ff077424 */ /* 0x000fe400078e00ff */
[----:B--2---:R2:W-:Y:S03]  /*0220*/  STS.64 [UR60], R12 ;  /* 0x0000000cff007988 */ /* 0x0045e60008000a3c */
[----:B-1----:R-:W-:-:S05]  /*0230*/  LOP3.LUT R4, R4, 0x10, R7, 0xd8, !PT ;  /* 0x0000001004047812 */ /* 0x002fca00078ed807 */
[----:B------:R2:W-:Y:S02]  /*0240*/  STS [UR60+0x8], R4 ;  /* 0x00000804ff007988 */ /* 0x0005e4000800083c */
.L_x_1:
[----:B------:R-:W-:Y:S05]  /*0250*/  BSYNC B0 ;  /* 0x0000000000007941 */ /* 0x000fea0003800000 */
.L_x_0:
[----:B------:R-:W-:Y:S04]  /*0260*/  BSSY B0, `(.L_x_2) ;  /* 0x000000a000007945 */ /* 0x000fe80003800000 */
[----:B------:R-:W-:Y:S05]  /*0270*/  @P1 BRA `(.L_x_3) ;  /* 0x0000000000201947 */ /* 0x000fea0003800000 */
[----:B--2---:R-:W1:Y:S01]  /*0280*/  LDS R4, [UR60+0x34] ;  /* 0x0000343cff047984 */ /* 0x004e620008000800 */
[----:B------:R-:W-:Y:S02]  /*0290*/  IMAD.MOV.U32 R7, RZ, RZ, 0x3f000000 ;  /* 0x3f000000ff077424 */ /* 0x000fe400078e00ff */
[----:B------:R-:W-:Y:S01]  /*02a0*/  @!P1 IMAD.MOV.U32 R6, RZ, RZ, 0xff ;  /* 0x000000ffff069424 */ /* 0x000fe200078e00ff */
[----:B------:R-:W2:Y:S02]  /*02b0*/  @!P1 LDS R11, [UR60+0x38] ;  /* 0x0000383cff0b9984 */ /* 0x000ea40008000800 */
[----:B-1----:R-:W-:Y:S02]  /*02c0*/  LOP3.LUT R4, R4, 0xff000000, R7, 0xb8, !PT ;  /* 0xff00000004047812 */ /* 0x002fe400078eb807 */
[----:B--2---:R-:W-:-:S03]  /*02d0*/  @!P1 LOP3.LUT R6, R11, 0xff, R6, 0xb8, !PT ;  /* 0x000000ff0b069812 */ /* 0x004fc600078eb806 */
[----:B------:R1:W-:Y:S04]  /*02e0*/  STS [UR60+0x34], R4 ;  /* 0x00003404ff007988 */ /* 0x0003e8000800083c */
[----:B------:R1:W-:Y:S02]  /*02f0*/  @!P1 STS [UR60+0x38], R6 ;  /* 0x00003806ff009988 */ /* 0x0003e4000800083c */
.L_x_3:
[----:B------:R-:W-:Y:S05]  /*0300*/  BSYNC B0 ;  /* 0x0000000000007941 */ /* 0x000fea0003800000 */
.L_x_2:
[----:B------:R-:W-:Y:S04]  /*0310*/  BSSY B0, `(.L_x_4) ;  /* 0x000000e000007945 */ /* 0x000fe80003800000 */
[----:B------:R-:W-:Y:S05]  /*0320*/  @P1 BRA `(.L_x_5) ;  /* 0x0000000000301947 */ /* 0x000fea0003800000 */
[----:B-1----:R-:W1:Y:S01]  /*0330*/  LDS R6, [UR60+0x34] ;  /* 0x0000343cff067984 */ /* 0x002e620008000800 */
[----:B--2---:R-:W2:Y:S03]  /*0340*/  LDC.64 R12, c[0x0][0x238] ;  /* 0x00008e00ff0c7b82 */ /* 0x004ea60000000a00 */
[----:B------:R-:W3:Y:S01]  /*0350*/  LDS R4, [UR60+0x1c] ;  /* 0x00001c3cff047984 */ /* 0x000ee20008000800 */
[C---:B--2---:R-:W-:Y:S01]  /*0360*/  SHF.L.U64.HI R8, R12.reuse, 0x1, R13 ;  /* 0x000000010c087819 */ /* 0x044fe2000001020d */
[----:B------:R-:W-:-:S03]  /*0370*/  IMAD.SHL.U32 R7, R12, 0x2, RZ ;  /* 0x000000020c077824 */ /* 0x000fc600078e00ff */
[--C-:B------:R-:W-:Y:S02]  /*0380*/  SHF.R.U32.HI R11, RZ, 0x4, R8.reuse ;  /* 0x00000004ff0b7819 */ /* 0x100fe40000011608 */
[----:B------:R-:W-:-:S05]  /*0390*/  SHF.R.U64 R7, R7, 0x4, R8 ;  /* 0x0000000407077819 */ /* 0x000fca0000001208 */
[----:B------:R4:W-:Y:S01]  /*03a0*/  STS [UR60+0xc], R7 ;  /* 0x00000c07ff007988 */ /* 0x0009e2000800083c */
[----:B-1----:R-:W-:Y:S02]  /*03b0*/  LOP3.LUT R6, R6, 0x7, RZ, 0xb8, !PT ;  /* 0x0000000706067812 */ /* 0x002fe400078eb8ff */
[----:B---3--:R-:W-:-:S03]  /*03c0*/  LOP3.LUT R4, R4, 0xf, R11, 0xb8, !PT ;  /* 0x0000000f04047812 */ /* 0x008fc600078eb80b */
[----:B------:R4:W-:Y:S04]  /*03d0*/  STS [UR60+0x34], R6 ;  /* 0x00003406ff007988 */ /* 0x0009e8000800083c */
[----:B------:R4:W-:Y:S02]  /*03e0*/  STS [UR60+0x1c], R4 ;  /* 0x00001c04ff007988 */ /* 0x0009e4000800083c */
.L_x_5:
[----:B------:R-:W-:Y:S05]  /*03f0*/  BSYNC B0 ;  /* 0x0000000000007941 */ /* 0x000fea0003800000 */
.L_x_4:
[----:B------:R-:W-:Y:S04]  /*0400*/  BSSY B1, `(.L_x_6) ;  /* 0x000001c000017945 */ /* 0x000fe80003800000 */
[----:B------:R-:W-:Y:S01]  /*0410*/  BSSY B0, `(.L_x_7) ;  /* 0x0000017000007945 */ /* 0x000fe20003800000 */
[----:B-12-4-:R-:W-:Y:S01]  /*0420*/  IMAD.MOV.U32 R4, RZ, RZ, RZ ;  /* 0x000000ffff047224 */ /* 0x016fe200078e00ff */
[----:B------:R-:W-:Y:S02]  /*0430*/  LEA.HI.X.SX32 R8, R0, R3, 0x1, P2 ;  /* 0x0000000300087211 */ /* 0x000fe400010f0eff */
[----:B------:R-:W-:Y:S05]  /*0440*/  @P1 BRA `(.L_x_8) ;  /* 0x0000000000201947 */ /* 0x000fea0003800000 */
[----:B------:R-:W1:Y:S02]  /*0450*/  LDS R6, [UR60+0x34] ;  /* 0x0000343cff067984 */ /* 0x000e640008000800 */
[----:B-1----:R-:W-:-:S05]  /*0460*/  LOP3.LUT R6, R6, 0x38, RZ, 0xb8, !PT ;  /* 0x0000003806067812 */ /* 0x002fca00078eb8ff */
[----:B------:R1:W-:Y:S01]  /*0470*/  STS [UR60+0x34], R6 ;  /* 0x00003406ff007988 */ /* 0x0003e2000800083c */
[----:B------:R-:W-:Y:S05]  /*0480*/  @P1 BRA `(.L_x_9) ;  /* 0x0000000000201947 */ /* 0x000fea0003800000 */
[----:B-1----:R-:W1:Y:S01]  /*0490*/  LDS R6, [UR60+0x8] ;  /* 0x0000083cff067984 */ /* 0x002e620008000800 */
[----:B------:R-:W-:-:S05]  /*04a0*/  IMAD.MOV.U32 R7, RZ, RZ, 0x780 ;  /* 0x00000780ff077424 */ /* 0x000fca00078e00ff */
[----:B-1----:R-:W-:-:S05]  /*04b0*/  LOP3.LUT R6, R6, 0x300, R7, 0xd8, !PT ;  /* 0x0000030006067812 */ /* 0x002fca00078ed807 */
[----:B------:R1:W-:Y:S02]  /*04c0*/  STS [UR60+0x8], R6 ;  /* 0x00000806ff007988 */ /* 0x0003e4000800083c */
.L_x_8:
[----:B------:R-:W-:Y:S05]  /*04d0*/  @P1 BRA `(.L_x_10) ;  /* 0x0000000000281947 */ /* 0x000fea0003800000 */
[----:B-1----:R-:W1:Y:S02]  /*04e0*/  LDS R6, [UR60+0x8] ;  /* 0x0000083cff067984 */ /* 0x002e640008000800 */
[----:B-1----:R-:W-:-:S05]  /*04f0*/  LOP3.LUT R6, R6, 0x1800, RZ, 0xb8, !PT ;  /* 0x0000180006067812 */ /* 0x002fca00078eb8ff */
[----:B------:R2:W-:Y:S02]  /*0500*/  STS [UR60+0x8], R6 ;  /* 0x00000806ff007988 */ /* 0x0005e4000800083c */
.L_x_9:
[----:B------:R-:W-:Y:S05]  /*0510*/  @P1 BREAK B0 ;  /* 0x0000000000001942 */ /* 0x000fea0003800000 */
[----:B------:R-:W-:Y:S05]  /*0520*/  @P1 BRA `(.L_x_11) ;  /* 0x0000000000241947 */ /* 0x000fea0003800000 */
[----:B------:R-:W3:Y:S01]  /*0530*/  LDS R7, [UR60+0x8] ;  /* 0x0000083cff077984 */ /* 0x000ee20008000800 */
[----:B-12---:R-:W-:-:S05]  /*0540*/  IMAD.MOV.U32 R6, RZ, RZ, 0x6000 ;  /* 0x00006000ff067424 */ /* 0x006fca00078e00ff */
[----:B---3--:R-:W-:-:S04]  /*0550*/  LOP3.LUT R6, R7, 0x6000, R6, 0xd8, !PT ;  /* 0x0000600007067812 */ /* 0x008fc800078ed806 */
[----:B------:R-:W-:-:S05]  /*0560*/  LOP3.LUT R6, R6, 0x400000, RZ, 0xb8, !PT ;  /* 0x0040000006067812 */ /* 0x000fca00078eb8ff */
[----:B------:R2:W-:Y:S02]  /*0570*/  STS [UR60+0x8], R6 ;  /* 0x00000806ff007988 */ /* 0x0005e4000800083c */
.L_x_10:
[----:B------:R-:W-:Y:S05]  /*0580*/  BSYNC B0 ;  /* 0x0000000000007941 */ /* 0x000fea0003800000 */
.L_x_7:
[----:B-12---:R-:W1:Y:S02]  /*0590*/  @!P1 LDS R6, [UR60+0x8] ;  /* 0x0000083cff069984 */ /* 0x006e640008000800 */
[----:B-1----:R-:W-:-:S05]  /*05a0*/  @!P1 LOP3.LUT R6, R6, 0x8000, RZ, 0xb8, !PT ;  /* 0x0000800006069812 */ /* 0x002fca00078eb8ff */
[----:B------:R3:W-:Y:S02]  /*05b0*/  @!P1 STS [UR60+0x8], R6 ;  /* 0x00000806ff009988 */ /* 0x0007e4000800083c */
.L_x_11:
[----:B------:R-:W-:Y:S05]  /*05c0*/  BSYNC B1 ;  /* 0x0000000000017941 */ /* 0x000fea0003800000 */
.L_x_6:
[----:B------:R-:W-:Y:S05]  /*05d0*/  WARPSYNC.ALL ;  /* 0x0000000000007948 */ /* 0x000fea0003800000 */
[----:B------:R-:W-:Y:S05]  /*05e0*/  @P0 BRA `(.L_x_12) ;  /* 0x0000000000300947 */ /* 0x000fea0003800000 */
[----:B-123--:R-:W1:Y:S01]  /*05f0*/  S2R R6, SR_LANEID ;  /* 0x0000000000067919 */ /* 0x00ee620000000000 */
[----:B------:R-:W-:Y:S05]  /*0600*/  WARPSYNC.ALL ;  /* 0x0000000000007948 */ /* 0x000fea0003800000 */
[----:B-1----:R-:W-:-:S05]  /*0610*/  IMAD.SHL.U32 R11, R6, 0x4, RZ ;  /* 0x00000004060b7824 */ /* 0x002fca00078e00ff */
[----:B------:R-:W1:Y:S01]  /*0620*/  LDS R13, [R11+UR60] ;  /* 0x0000003c0b0d7984 */ /* 0x000e620008000800 */
[----:B------:R-:W-:Y:S02]  /*0630*/  R2UR UR4, R10 ;  /* 0x000000000a0472ca */ /* 0x000fe400000e0000 */
[----:B------:R-:W-:Y:S02]  /*0640*/  R2UR UR5, R8 ;  /* 0x00000000080572ca */ /* 0x000fe400000e0000 */
[----:B------:R-:W-:-:S05]  /*0650*/  IADD3 R6, P2, R11, R10, RZ ;  /* 0x0000000a0b067210 */ /* 0x000fca0007f5e0ff */
[----:B------:R-:W-:-:S05]  /*0660*/  IMAD.X R7, RZ, RZ, R8, P2 ;  /* 0x000000ffff077224 */ /* 0x000fca00010e0608 */
[----:B-1----:R4:W5:Y:S01]  /*0670*/  ATOMG.E.EXCH.STRONG.GPU PT, RZ, [R6], R13 ;  /* 0x0000000d06ff73a8 */ /* 0x00296200041ee100 */
[----:B------:R-:W-:-:S04]  /*0680*/  DEPBAR {5,4,3,2,1,0} ;  /* 0x0000003f0000791a */ /* 0x000fc80000000000 */
[----:B------:R4:W-:Y:S01]  /*0690*/  UTMACCTL.IV [UR4] ;  /* 0x00000000040079b9 */ /* 0x0009e20008000000 */
[----:B------:R-:W-:Y:S01]  /*06a0*/  NOP ;  /* 0x0000000000007918 */ /* 0x000fe20000000000 */
.L_x_12:
[----:B------:R-:W-:Y:S05]  /*06b0*/  @P0 BRA `(.L_x_13) ;  /* 0x00000000000c0947 */ /* 0x000fea0003800000 */
[----:B------:R0:W-:Y:S01]  /*06c0*/  UTMACMDFLUSH ;  /* 0x00000000000079b7 */ /* 0x0001e20000000000 */
[----:B------:R-:W-:Y:S05]  /*06d0*/  @P0 BRA `(.L_x_13) ;  /* 0x0000000000040947 */ /* 0x000fea0003800000 */
[----:B------:R-:W-:-:S04]  /*06e0*/  DEPBAR.LE SB0, 0x0 ;  /* 0x000080000000791a */ /* 0x000fc80000000000 */
.L_x_13:
[----:B------:R-:W-:Y:S05]  /*06f0*/  WARPSYNC.ALL ;  /* 0x0000000000007948 */ /* 0x000fea0003800000 */
[----:B-----5:R-:W-:Y:S06]  /*0700*/  BAR.SYNC.DEFER_BLOCKING 0x0 ;  /* 0x0000000000007b1d */ /* 0x020fec0000010000 */
[----:B------:R-:W-:Y:S02]  /*0710*/  BSSY B1, `(.L_x_14) ;  /* 0x000000b000017945 */ /* 0x000fe40003800000 */
[----:B------:R-:W-:Y:S06]  /*0720*/  BAR.SYNC.DEFER_BLOCKING 0x0 ;  /* 0x0000000000007b1d */ /* 0x000fec0000010000 */
[----:B------:R1:W-:Y:S01]  /*0730*/  @!P0 STS [R5], RZ ;  /* 0x000000ff05008388 */ /* 0x0003e20000000800 */
[----:B------:R-:W-:Y:S01]  /*0740*/  NOP ;  /* 0x0000000000007918 */ /* 0x000fe20000000000 */
[----:B------:R-:W-:Y:S05]  /*0750*/  @P1 BRA `(.L_x_15) ;  /* 0x0000000000181947 */ /* 0x000fea0003800000 */
[----:B-1234-:R-:W1:Y:S01]  /*0760*/  LDS R6, [UR60+0x8] ;  /* 0x0000083cff067984 */ /* 0x01ee620008000800 */
[----:B------:R-:W2:Y:S01]  /*0770*/  LDC.64 R12, c[0x0][0x218] ;  /* 0x00008600ff0c7b82 */ /* 0x000ea20000000a00 */
[----:B------:R-:W-:Y:S02]  /*0780*/  IMAD.MOV.U32 R7, RZ, RZ, 0x70 ;  /* 0x00000070ff077424 */ /* 0x000fe400078e00ff */
[----:B--2---:R2:W-:Y:S03]  /*0790*/  STS.64 [UR60], R12 ;  /* 0x0000000cff007988 */ /* 0x0045e60008000a3c */
[----:B-1----:R-:W-:-:S05]  /*07a0*/  LOP3.LUT R6, R6, 0x10, R7, 0xd8, !PT ;  /* 0x0000001006067812 */ /* 0x002fca00078ed807 */
[----:B------:R2:W-:Y:S02]  /*07b0*/  STS [UR60+0x8], R6 ;  /* 0x00000806ff007988 */ /* 0x0005e4000800083c */
.L_x_15:
[----:B----4-:R-:W-:Y:S05]  /*07c0*/  BSYNC B1 ;  /* 0x0000000000017941 */ /* 0x010fea0003800000 */
.L_x_14:
[----:B------:R-:W-:Y:S04]  /*07d0*/  BSSY B2, `(.L_x_16) ;  /* 0x000000f000027945 */ /* 0x000fe80003800000 */
[----:B------:R-:W-:Y:S04]  /*07e0*/  BSSY B1, `(.L_x_17) ;  /* 0x000000c000017945 */ /* 0x000fe80003800000 */
[----:B------:R-:W-:Y:S05]  /*07f0*/  @P1 BRA `(.L_x_18) ;  /* 0x0000000000281947 */ /* 0x000fea0003800000 */
[----:B-123--:R-:W1:Y:S01]  /*0800*/  LDS R6, [UR60+0x34] ;  /* 0x0000343cff067984 */ /* 0x00ee620008000800 */
[----:B------:R-:W-:Y:S01]  /*0810*/  IMAD.MOV.U32 R7, RZ, RZ, 0x3f000000 ;  /* 0x3f000000ff077424 */ /* 0x000fe200078e00ff */
[----:B------:R-:W-:Y:S05]  /*0820*/  @P1 BREAK B1 ;  /* 0x0000000000011942 */ /* 0x000fea0003800000 */
[----:B-1----:R-:W-:-:S05]  /*0830*/  LOP3.LUT R6, R6, 0xff000000, R7, 0xb8, !PT ;  /* 0xff00000006067812 */ /* 0x002fca00078eb807 */
[----:B------:R1:W-:Y:S01]  /*0840*/  STS [UR60+0x34], R6 ;  /* 0x00003406ff007988 */ /* 0x0003e2000800083c */
[----:B------:R-:W-:Y:S05]  /*0850*/  @P1 BRA `(.L_x_19) ;  /* 0x0000000000181947 */ /* 0x000fea0003800000 */
[----:B------:R-:W2:Y:S01]  /*0860*/  LDS R7, [UR60+0x38] ;  /* 0x0000383cff077984 */ /* 0x000ea20008000800 */
[----:B-1----:R-:W-:-:S05]  /*0870*/  IMAD.MOV.U32 R6, RZ, RZ, 0x7f ;  /* 0x0000007fff067424 */ /* 0x002fca00078e00ff */
[----:B--2---:R-:W-:-:S05]  /*0880*/  LOP3.LUT R6, R7, 0xff, R6, 0xb8, !PT ;  /* 0x000000ff07067812 */ /* 0x004fca00078eb806 */
[----:B------:R4:W-:Y:S02]  /*0890*/  STS [UR60+0x38], R6 ;  /* 0x00003806ff007988 */ /* 0x0009e4000800083c */
.L_x_18:
[----:B------:R-:W-:Y:S05]  /*08a0*/  BSYNC B1 ;  /* 0x0000000000017941 */ /* 0x000fea0003800000 */
.L_x_17:
[----:B------:R1:W-:Y:S02]  /*08b0*/  @!P1 STS [UR60+0x20], R9 ;  /* 0x00002009ff009988 */ /* 0x0003e4000800083c */
.L_x_19:
[----:B------:R-:W-:Y:S05]  /*08c0*/  BSYNC B2 ;  /* 0x0000000000027941 */ /* 0x000fea0003800000 */
.L_x_16:
[----:B------:R-:W-:Y:S05]  /*08d0*/  WARPSYNC.ALL ;  /* 0x0000000000007948 */ /* 0x000fea0003800000 */
[----:B-1234-:R-:W1:Y:S01]  /*08e0*/  LDC R6, c[0x0][0x22c] ;  /* 0x00008b00ff067b82 */ /* 0x01ee620000000800 */
[----:B------:R-:W-:Y:S01]  /*08f0*/  BSSY B2, `(.L_x_20) ;  /* 0x0000010000027945 */ /* 0x000fe20003800000 */
[----:B-1----:R-:W-:-:S05]  /*0900*/  VIADD R6, R6, 0xffffffff ;  /* 0xffffffff06067836 */ /* 0x002fca0000000000 */
[----:B------:R1:W-:Y:S01]  /*0910*/  @!P1 STS [UR60+0x24], R6 ;  /* 0x00002406ff009988 */ /* 0x0003e2000800083c */
[----:B------:R-:W-:Y:S05]  /*0920*/  @P1 BRA `(.L_x_21) ;  /* 0x0000000000301947 */ /* 0x000fea0003800000 */
[----:B------:R-:W2:Y:S01]  /*0930*/  LDS R9, [UR60+0x34] ;  /* 0x0000343cff097984 */ /* 0x000ea20008000800 */
[----:B------:R-:W3:Y:S03]  /*0940*/  LDC.64 R16, c[0x0][0x240] ;  /* 0x00009000ff107b82 */ /* 0x000ee60000000a00 */
[----:B------:R-:W4:Y:S01]  /*0950*/  LDS R7, [UR60+0x1c] ;  /* 0x00001c3cff077984 */ /* 0x000f220008000800 */
[C---:B---3--:R-:W-:Y:S01]  /*0960*/  SHF.L.U64.HI R12, R16.reuse, 0x1, R17 ;  /* 0x00000001100c7819 */ /* 0x048fe20000010211 */
[----:B------:R-:W-:-:S03]  /*0970*/  IMAD.SHL.U32 R11, R16, 0x2, RZ ;  /* 0x00000002100b7824 */ /* 0x000fc600078e00ff */
[--C-:B------:R-:W-:Y:S02]  /*0980*/  SHF.R.U32.HI R16, RZ, 0x4, R12.reuse ;  /* 0x00000004ff107819 */ /* 0x100fe4000001160c */
[----:B------:R-:W-:-:S05]  /*0990*/  SHF.R.U64 R11, R11, 0x4, R12 ;  /* 0x000000040b0b7819 */ /* 0x000fca000000120c */
[----:B------:R3:W-:Y:S01]  /*09a0*/  STS [UR60+0xc], R11 ;  /* 0x00000c0bff007988 */ /* 0x0007e2000800083c */
[----:B--2---:R-:W-:Y:S02]  /*09b0*/  LOP3.LUT R9, R9, 0x7, RZ, 0xb8, !PT ;  /* 0x0000000709097812 */ /* 0x004fe400078eb8ff */
[----:B----4-:R-:W-:-:S03]  /*09c0*/  LOP3.LUT R7, R7, 0xf, R16, 0xb8, !PT ;  /* 0x0000000f07077812 */ /* 0x010fc600078eb810 */
[----:B------:R3:W-:Y:S04]  /*09d0*/  STS [UR60+0x34], R9 ;  /* 0x00003409ff007988 */ /* 0x0007e8000800083c */
[----:B------:R3:W-:Y:S02]  /*09e0*/  STS [UR60+0x1c], R7 ;  /* 0x00001c07ff007988 */ /* 0x0007e4000800083c */
.L_x_21:
[----:B------:R-:W-:Y:S05]  /*09f0*/  BSYNC B2 ;  /* 0x0000000000027941 */ /* 0x000fea0003800000 */
.L_x_20:
[----:B------:R-:W-:Y:S04]  /*0a00*/  BSSY B3, `(.L_x_22) ;  /* 0x000001a000037945 */ /* 0x000fe80003800000 */
[----:B------:R-:W-:Y:S04]  /*0a10*/  BSSY B2, `(.L_x_23) ;  /* 0x0000015000027945 */ /* 0x000fe80003800000 */
[----:B------:R-:W-:Y:S05]  /*0a20*/  @P1 BRA `(.L_x_24) ;  /* 0x0000000000201947 */ /* 0x000fea0003800000 */
[----:B---3--:R-:W2:Y:S02]  /*0a30*/  LDS R7, [UR60+0x34] ;  /* 0x0000343cff077984 */ /* 0x008ea40008000800 */
[----:B--2---:R-:W-:-:S05]  /*0a40*/  LOP3.LUT R7, R7, 0x38, RZ, 0xb8, !PT ;  /* 0x0000003807077812 */ /* 0x004fca00078eb8ff */
[----:B------:R2:W-:Y:S01]  /*0a50*/  STS [UR60+0x34], R7 ;  /* 0x00003407ff007988 */ /* 0x0005e2000800083c */
[----:B------:R-:W-:Y:S05]  /*0a60*/  @P1 BRA `(.L_x_25) ;  /* 0x0000000000201947 */ /* 0x000fea0003800000 */
[----:B--2---:R-:W2:Y:S01]  /*0a70*/  LDS R7, [UR60+0x8] ;  /* 0x0000083cff077984 */ /* 0x004ea20008000800 */
[----:B------:R-:W-:-:S05]  /*0a80*/  IMAD.MOV.U32 R12, RZ, RZ, 0x780 ;  /* 0x00000780ff0c7424 */ /* 0x000fca00078e00ff */
[----:B--2---:R-:W-:-:S05]  /*0a90*/  LOP3.LUT R7, R7, 0x300, R12, 0xd8, !PT ;  /* 0x0000030007077812 */ /* 0x004fca00078ed80c */
[----:B------:R2:W-:Y:S02]  /*0aa0*/  STS [UR60+0x8], R7 ;  /* 0x00000807ff007988 */ /* 0x0005e4000800083c */
.L_x_24:
[----:B------:R-:W-:Y:S05]  /*0ab0*/  @P1 BRA `(.L_x_26) ;  /* 0x0000000000281947 */ /* 0x000fea0003800000 */
[----:B--23--:R-:W2:Y:S02]  /*0ac0*/  LDS R7, [UR60+0x8] ;  /* 0x0000083cff077984 */ /* 0x00cea40008000800 */
[----:B--2---:R-:W-:-:S05]  /*0ad0*/  LOP3.LUT R7, R7, 0x1800, RZ, 0xb8, !PT ;  /* 0x0000180007077812 */ /* 0x004fca00078eb8ff */
[----:B------:R3:W-:Y:S02]  /*0ae0*/  STS [UR60+0x8], R7 ;  /* 0x00000807ff007988 */ /* 0x0007e4000800083c */
.L_x_25:
[----:B------:R-:W-:Y:S05]  /*0af0*/  @P1 BREAK B2 ;  /* 0x0000000000021942 */ /* 0x000fea0003800000 */
[----:B------:R-:W-:Y:S05]  /*0b00*/  @P1 BRA `(.L_x_27) ;  /* 0x0000000000241947 */ /* 0x000fea0003800000 */
[----:B--23--:R-:W2:Y:S01]  /*0b10*/  LDS R7, [UR60+0x8] ;  /* 0x0000083cff077984 */ /* 0x00cea20008000800 */
[----:B------:R-:W-:-:S05]  /*0b20*/  IMAD.MOV.U32 R12, RZ, RZ, 0x6000 ;  /* 0x00006000ff0c7424 */ /* 0x000fca00078e00ff */
[----:B--2---:R-:W-:-:S04]  /*0b30*/  LOP3.LUT R7, R7, 0x6000, R12, 0xd8, !PT ;  /* 0x0000600007077812 */ /* 0x004fc800078ed80c */
[----:B------:R-:W-:-:S05]  /*0b40*/  LOP3.LUT R7, R7, 0x400000, RZ, 0xb8, !PT ;  /* 0x0040000007077812 */ /* 0x000fca00078eb8ff */
[----:B------:R4:W-:Y:S02]  /*0b50*/  STS [UR60+0x8], R7 ;  /* 0x00000807ff007988 */ /* 0x0009e4000800083c */
.L_x_26:
[----:B------:R-:W-:Y:S05]  /*0b60*/  BSYNC B2 ;  /* 0x0000000000027941 */ /* 0x000fea0003800000 */
.L_x_23:
[----:B--234-:R-:W2:Y:S02]  /*0b70*/  @!P1 LDS R7, [UR60+0x8] ;  /* 0x0000083cff079984 */ /* 0x01cea40008000800 */
[----:B--2---:R-:W-:-:S05]  /*0b80*/  @!P1 LOP3.LUT R7, R7, 0x8000, RZ, 0xb8, !PT ;  /* 0x0000800007079812 */ /* 0x004fca00078eb8ff */
[----:B------:R4:W-:Y:S02]  /*0b90*/  @!P1 STS [UR60+0x8], R7 ;  /* 0x00000807ff009988 */ /* 0x0009e4000800083c */
.L_x_27:
[----:B------:R-:W-:Y:S05]  /*0ba0*/  BSYNC B3 ;  /* 0x0000000000037941 */ /* 0x000fea0003800000 */
.L_x_22:
[----:B------:R-:W-:Y:S05]  /*0bb0*/  WARPSYNC.ALL ;  /* 0x0000000000007948 */ /* 0x000fea0003800000 */
[----:B--234-:R-:W-:-:S05]  /*0bc0*/  VIADD R7, R0, 0x80 ;  /* 0x0000008000077836 */ /* 0x01cfca0000000000 */
[----:B------:R-:W-:-:S04]  /*0bd0*/  IADD3 R11, P2, R7, R2, RZ ;  /* 0x00000002070b7210 */ /* 0x000fc80007f5e0ff */
[----:B------:R-:W-:Y:S01]  /*0be0*/  LEA.HI.X.SX32 R7, R7, R3, 0x1, P2 ;  /* 0x0000000307077211 */ /* 0x000fe200010f0eff */
[----:B------:R-:W-:Y:S08]  /*0bf0*/  @P0 BRA `(.L_x_28) ;  /* 0x0000000000300947 */ /* 0x000ff00003800000 */
[----:B------:R-:W2:Y:S01]  /*0c00*/  S2R R9, SR_LANEID ;  /* 0x0000000000097919 */ /* 0x000ea20000000000 */
[----:B------:R-:W-:Y:S05]  /*0c10*/  WARPSYNC.ALL ;  /* 0x0000000000007948 */ /* 0x000fea0003800000 */
[----:B--2---:R-:W-:-:S05]  /*0c20*/  IMAD.SHL.U32 R16, R9, 0x4, RZ ;  /* 0x0000000409107824 */ /* 0x004fca00078e00ff */
[----:B------:R-:W2:Y:S01]  /*0c30*/  LDS R9, [R16+UR60] ;  /* 0x0000003c10097984 */ /* 0x000ea20008000800 */
[----:B------:R-:W-:Y:S02]  /*0c40*/  R2UR UR4, R11 ;  /* 0x000000000b0472ca */ /* 0x000fe400000e0000 */
[----:B------:R-:W-:Y:S02]  /*0c50*/  R2UR UR5, R7 ;  /* 0x00000000070572ca */ /* 0x000fe400000e0000 */
[----:B------:R-:W-:-:S05]  /*0c60*/  IADD3 R12, P2, R16, R11, RZ ;  /* 0x0000000b100c7210 */ /* 0x000fca0007f5e0ff */
[----:B------:R-:W-:-:S05]  /*0c70*/  IMAD.X R13, RZ, RZ, R7, P2 ;  /* 0x000000ffff0d7224 */ /* 0x000fca00010e0607 */
[----:B--2---:R2:W5:Y:S01]  /*0c80*/  ATOMG.E.EXCH.STRONG.GPU PT, RZ, [R12], R9 ;  /* 0x000000090cff73a8 */ /* 0x00456200041ee100 */
[----:B------:R-:W-:-:S04]  /*0c90*/  DEPBAR {5,4,3,2,1,0} ;  /* 0x0000003f0000791a */ /* 0x000fc80000000000 */
[----:B------:R2:W-:Y:S01]  /*0ca0*/  UTMACCTL.IV [UR4] ;  /* 0x00000000040079b9 */ /* 0x0005e20008000000 */
[----:B------:R-:W-:Y:S01]  /*0cb0*/  NOP ;  /* 0x0000000000007918 */ /* 0x000fe20000000000 */
.L_x_28:
[----:B------:R-:W-:Y:S05]  /*0cc0*/  @P0 BRA `(.L_x_29) ;  /* 0x00000000000c0947 */ /* 0x000fea0003800000 */
[----:B------:R0:W-:Y:S01]  /*0cd0*/  UTMACMDFLUSH ;  /* 0x00000000000079b7 */ /* 0x0001e20000000000 */
[----:B------:R-:W-:Y:S05]  /*0ce0*/  @P0 BRA `(.L_x_29) ;  /* 0x0000000000040947 */ /* 0x000fea0003800000 */
[----:B------:R-:W-:-:S04]  /*0cf0*/  DEPBAR.LE SB0, 0x0 ;  /* 0x000080000000791a */ /* 0x000fc80000000000 */
.L_x_29:
[----:B------:R-:W-:Y:S05]  /*0d00*/  WARPSYNC.ALL ;  /* 0x0000000000007948 */ /* 0x000fea0003800000 */
[----:B-----5:R-:W-:Y:S06]  /*0d10*/  BAR.SYNC.DEFER_BLOCKING 0x0 ;  /* 0x0000000000007b1d */ /* 0x020fec0000010000 */
[----:B------:R-:W-:Y:S02]  /*0d20*/  BSSY B3, `(.L_x_30) ;  /* 0x000000b000037945 */ /* 0x000fe40003800000 */
[----:B------:R-:W-:Y:S06]  /*0d30*/  BAR.SYNC.DEFER_BLOCKING 0x0 ;  /* 0x0000000000007b1d */ /* 0x000fec0000010000 */
[----:B------:R3:W-:Y:S01]  /*0d40*/  @!P0 STS [R5], RZ ;  /* 0x000000ff05008388 */ /* 0x0007e20000000800 */
[----:B------:R-:W-:Y:S01]  /*0d50*/  NOP ;  /* 0x0000000000007918 */ /* 0x000fe20000000000 */
[----:B------:R-:W-:Y:S05]  /*0d60*/  @P1 BRA `(.L_x_31) ;  /* 0x0000000000181947 */ /* 0x000fea0003800000 */
[----:B---3--:R-:W3:Y:S01]  /*0d70*/  LDS R5, [UR60+0x8] ;  /* 0x0000083cff057984 */ /* 0x008ee20008000800 */
[----:B------:R-:W4:Y:S01]  /*0d80*/  LDC.64 R16, c[0x0][0x220] ;  /* 0x00008800ff107b82 */ /* 0x000f220000000a00 */
[----:B--2---:R-:W-:Y:S02]  /*0d90*/  IMAD.MOV.U32 R12, RZ, RZ, 0x70 ;  /* 0x00000070ff0c7424 */ /* 0x004fe400078e00ff */
[----:B----4-:R4:W-:Y:S03]  /*0da0*/  STS.64 [UR60], R16 ;  /* 0x00000010ff007988 */ /* 0x0109e60008000a3c */
[----:B---3--:R-:W-:-:S05]  /*0db0*/  LOP3.LUT R5, R5, 0x10, R12, 0xd8, !PT ;  /* 0x0000001005057812 */ /* 0x008fca00078ed80c */
[----:B------:R4:W-:Y:S02]  /*0dc0*/  STS [UR60+0x8], R5 ;  /* 0x00000805ff007988 */ /* 0x0009e4000800083c */
.L_x_31:
[----:B--2---:R-:W-:Y:S05]  /*0dd0*/  BSYNC B3 ;  /* 0x0000000000037941 */ /* 0x004fea0003800000 */
.L_x_30:
[----:B------:R-:W-:Y:S04]  /*0de0*/  BSSY B4, `(.L_x_32) ;  /* 0x0000011000047945 */ /* 0x000fe80003800000 */
[----:B------:R-:W-:Y:S04]  /*0df0*/  BSSY B3, `(.L_x_33) ;  /* 0x000000e000037945 */ /* 0x000fe80003800000 */
[----:B------:R-:W-:Y:S05]  /*0e00*/  @P1 BRA `(.L_x_34) ;  /* 0x0000000000241947 */ /* 0x000fea0003800000 */
[----:B---34-:R-:W2:Y:S01]  /*0e10*/  LDS R5, [UR60+0x34] ;  /* 0x0000343cff057984 */ /* 0x018ea20008000800 */
[----:B------:R-:W-:-:S05]  /*0e20*/  IMAD.MOV.U32 R12, RZ, RZ, 0x3f000000 ;  /* 0x3f000000ff0c7424 */ /* 0x000fca00078e00ff */
[----:B--2---:R-:W-:-:S05]  /*0e30*/  LOP3.LUT R5, R5, 0xff000000, R12, 0xb8, !PT ;  /* 0xff00000005057812 */ /* 0x004fca00078eb80c */
[----:B------:R2:W-:Y:S01]  /*0e40*/  STS [UR60+0x34], R5 ;  /* 0x00003405ff007988 */ /* 0x0005e2000800083c */
[----:B------:R-:W-:Y:S05]  /*0e50*/  @P1 BRA `(.L_x_35) ;  /* 0x00000000001c1947 */ /* 0x000fea0003800000 */
[----:B--2---:R-:W2:Y:S01]  /*0e60*/  LDS R5, [UR60+0x38] ;  /* 0x0000383cff057984 */ /* 0x004ea20008000800 */
[----:B------:R-:W-:-:S05]  /*0e70*/  IMAD.MOV.U32 R12, RZ, RZ, 0xff ;  /* 0x000000ffff0c7424 */ /* 0x000fca00078e00ff */
[----:B--2---:R-:W-:-:S05]  /*0e80*/  LOP3.LUT R5, R5, 0xff, R12, 0xb8, !PT ;  /* 0x000000ff05057812 */ /* 0x004fca00078eb80c */
[----:B------:R2:W-:Y:S02]  /*0e90*/  STS [UR60+0x38], R5 ;  /* 0x00003805ff007988 */ /* 0x0005e4000800083c */
.L_x_34:
[----:B------:R-:W-:Y:S05]  /*0ea0*/  @P1 BREAK B3 ;  /* 0x0000000000031942 */ /* 0x000fea0003800000 */
[----:B------:R-:W-:Y:S05]  /*0eb0*/  @P1 BRA `(.L_x_36) ;  /* 0x00000000000c1947 */ /* 0x000fea0003800000 */
[----:B------:R1:W-:Y:S02]  /*0ec0*/  STS [UR60+0x20], R6 ;  /* 0x00002006ff007988 */ /* 0x0003e4000800083c */
.L_x_35:
[----:B------:R-:W-:Y:S05]  /*0ed0*/  BSYNC B3 ;  /* 0x0000000000037941 */ /* 0x000fea0003800000 */
.L_x_33:
[----:B------:R1:W-:Y:S02]  /*0ee0*/  @!P1 STS [UR60+0x24], R14 ;  /* 0x0000240eff009988 */ /* 0x0003e4000800083c */
.L_x_36:
[----:B------:R-:W-:Y:S05]  /*0ef0*/  BSYNC B4 ;  /* 0x0000000000047941 */ /* 0x000fea0003800000 */
.L_x_32:
[----:B------:R-:W-:Y:S05]  /*0f00*/  WARPSYNC.ALL ;  /* 0x0000000000007948 */ /* 0x000fea0003800000 */
[----:B------:R-:W-:Y:S04]  /*0f10*/  BSSY B4, `(.L_x_37) ;  /* 0x000000e000047945 */ /* 0x000fe80003800000 */
[----:B------:R-:W-:Y:S05]  /*0f20*/  @P1 BRA `(.L_x_38) ;  /* 0x0000000000301947 */ /* 0x000fea0003800000 */
[----:B-1----:R-:W1:Y:S01]  /*0f30*/  LDS R6, [UR60+0x34] ;  /* 0x0000343cff067984 */ /* 0x002e620008000800 */
[----:B------:R-:W5:Y:S03]  /*0f40*/  LDC.64 R14, c[0x0][0x248] ;  /* 0x00009200ff0e7b82 */ /* 0x000f660000000a00 */
[----:B--234-:R-:W2:Y:S01]  /*0f50*/  LDS R5, [UR60+0x1c] ;  /* 0x00001c3cff057984 */ /* 0x01cea20008000800 */
[C---:B-----5:R-:W-:Y:S01]  /*0f60*/  SHF.L.U64.HI R12, R14.reuse, 0x1, R15 ;  /* 0x000000010e0c7819 */ /* 0x060fe2000001020f */
[----:B------:R-:W-:-:S03]  /*0f70*/  IMAD.SHL.U32 R9, R14, 0x2, RZ ;  /* 0x000000020e097824 */ /* 0x000fc600078e00ff */
[--C-:B------:R-:W-:Y:S02]  /*0f80*/  SHF.R.U32.HI R14, RZ, 0x4, R12.reuse ;  /* 0x00000004ff0e7819 */ /* 0x100fe4000001160c */
[----:B------:R-:W-:-:S05]  /*0f90*/  SHF.R.U64 R9, R9, 0x4, R12 ;  /* 0x0000000409097819 */ /* 0x000fca000000120c */
[----:B------:R3:W-:Y:S01]  /*0fa0*/  STS [UR60+0xc], R9 ;  /* 0x00000c09ff007988 */ /* 0x0007e2000800083c */
[----:B-1----:R-:W-:Y:S02]  /*0fb0*/  LOP3.LUT R6, R6, 0x7, RZ, 0xb8, !PT ;  /* 0x0000000706067812 */ /* 0x002fe400078eb8ff */
[----:B--2---:R-:W-:-:S03]  /*0fc0*/  LOP3.LUT R5, R5, 0xf, R14, 0xb8, !PT ;  /* 0x0000000f05057812 */ /* 0x004fc600078eb80e */
[----:B------:R3:W-:Y:S04]  /*0fd0*/  STS [UR60+0x34], R6 ;  /* 0x00003406ff007988 */ /* 0x0007e8000800083c */
[----:B------:R3:W-:Y:S02]  /*0fe0*/  STS [UR60+0x1c], R5 ;  /* 0x00001c05ff007988 */ /* 0x0007e4000800083c */
.L_x_38:
[----:B------:R-:W-:Y:S05]  /*0ff0*/  BSYNC B4 ;  /* 0x0000000000047941 */ /* 0x000fea0003800000 */
.L_x_37:
[----:B------:R-:W-:Y:S04]  /*1000*/  BSSY B4, `(.L_x_39) ;  /* 0x000001a000047945 */ /* 0x000fe80003800000 */
[----:B------:R-:W-:Y:S04]  /*1010*/  BSSY B5, `(.L_x_40) ;  /* 0x0000015000057945 */ /* 0x000fe80003800000 */
[----:B------:R-:W-:Y:S05]  /*1020*/  @P1 BRA `(.L_x_41) ;  /* 0x0000000000201947 */ /* 0x000fea0003800000 */
[----:B--234-:R-:W2:Y:S02]  /*1030*/  LDS R5, [UR60+0x34] ;  /* 0x0000343cff057984 */ /* 0x01cea40008000800 */
[----:B--2---:R-:W-:-:S05]  /*1040*/  LOP3.LUT R5, R5, 0x38, RZ, 0xb8, !PT ;  /* 0x0000003805057812 */ /* 0x004fca00078eb8ff */
[----:B------:R2:W-:Y:S01]  /*1050*/  STS [UR60+0x34], R5 ;  /* 0x00003405ff007988 */ /* 0x0005e2000800083c */
[----:B------:R-:W-:Y:S05]  /*1060*/  @P1 BRA `(.L_x_42) ;  /* 0x0000000000201947 */ /* 0x000fea0003800000 */
[----:B--2---:R-:W2:Y:S01]  /*1070*/  LDS R5, [UR60+0x8] ;  /* 0x0000083cff057984 */ /* 0x004ea20008000800 */
[----:B-1----:R-:W-:-:S05]  /*1080*/  IMAD.MOV.U32 R6, RZ, RZ, 0x780 ;  /* 0x00000780ff067424 */ /* 0x002fca00078e00ff */
[----:B--2---:R-:W-:-:S05]  /*1090*/  LOP3.LUT R5, R5, 0x300, R6, 0xd8, !PT ;  /* 0x0000030005057812 */ /* 0x004fca00078ed806 */
[----:B------:R1:W-:Y:S02]  /*10a0*/  STS [UR60+0x8], R5 ;  /* 0x00000805ff007988 */ /* 0x0003e4000800083c */
.L_x_41:
[----:B------:R-:W-:Y:S05]  /*10b0*/  @P1 BRA `(.L_x_43) ;  /* 0x0000000000281947 */ /* 0x000fea0003800000 */
[----:B-1234-:R-:W1:Y:S02]  /*10c0*/  LDS R5, [UR60+0x8] ;  /* 0x0000083cff057984 */ /* 0x01ee640008000800 */
[----:B-1----:R-:W-:-:S05]  /*10d0*/  LOP3.LUT R5, R5, 0x1800, RZ, 0xb8, !PT ;  /* 0x0000180005057812 */ /* 0x002fca00078eb8ff */
[----:B------:R3:W-:Y:S02]  /*10e0*/  STS [UR60+0x8], R5 ;  /* 0x00000805ff007988 */ /* 0x0007e4000800083c */
.L_x_42:
[----:B------:R-:W-:Y:S05]  /*10f0*/  @P1 BREAK B5 ;  /* 0x0000000000051942 */ /* 0x000fea0003800000 */
[----:B------:R-:W-:Y:S05]  /*1100*/  @P1 BRA `(.L_x_44) ;  /* 0x0000000000241947 */ /* 0x000fea0003800000 */
[----:B--23--:R-:W2:Y:S01]  /*1110*/  LDS R5, [UR60+0x8] ;  /* 0x0000083cff057984 */ /* 0x00cea20008000800 */
[----:B-1----:R-:W-:-:S05]  /*1120*/  IMAD.MOV.U32 R6, RZ, RZ, 0x6000 ;  /* 0x00006000ff067424 */ /* 0x002fca00078e00ff */
[----:B--2---:R-:W-:-:S04]  /*1130*/  LOP3.LUT R5, R5, 0x6000, R6, 0xd8, !PT ;  /* 0x0000600005057812 */ /* 0x004fc800078ed806 */
[----:B------:R-:W-:-:S05]  /*1140*/  LOP3.LUT R5, R5, 0x400000, RZ, 0xb8, !PT ;  /* 0x0040000005057812 */ /* 0x000fca00078eb8ff */
[----:B------:R1:W-:Y:S02]  /*1150*/  STS [UR60+0x8], R5 ;  /* 0x00000805ff007988 */ /* 0x0003e4000800083c */
.L_x_43:
[----:B------:R-:W-:Y:S05]  /*1160*/  BSYNC B5 ;  /* 0x0000000000057941 */ /* 0x000fea0003800000 */
.L_x_40:
[----:B-1234-:R-:W1:Y:S02]  /*1170*/  @!P1 LDS R5, [UR60+0x8] ;  /* 0x0000083cff059984 */ /* 0x01ee640008000800 */
[----:B-1----:R-:W-:-:S05]  /*1180*/  @!P1 LOP3.LUT R5, R5, 0x8000, RZ, 0xb8, !PT ;  /* 0x0000800005059812 */ /* 0x002fca00078eb8ff */
[----:B------:R4:W-:Y:S02]  /*1190*/  @!P1 STS [UR60+0x8], R5 ;  /* 0x00000805ff009988 */ /* 0x0009e4000800083c */
.L_x_44:
[----:B------:R-:W-:Y:S05]  /*11a0*/  BSYNC B4 ;  /* 0x0000000000047941 */ /* 0x000fea0003800000 */
.L_x_39:
[----:B------:R-:W-:Y:S05]  /*11b0*/  WARPSYNC.ALL ;  /* 0x0000000000007948 */ /* 0x000fea0003800000 */
[----:B------:R1:W-:Y:S01]  /*11c0*/  STL [R1], RZ ;  /* 0x000000ff01007387 */ /* 0x0003e20000100800 */
[----:B------:R-:W-:Y:S01]  /*11d0*/  VIADD R0, R0, 0x100 ;  /* 0x0000010000007836 */ /* 0x000fe20000000000 */
[----:B------:R-:W-:Y:S02]  /*11e0*/  ISETP.GE.AND P2, PT, R19, 0x1, PT ;  /* 0x000000011300780c */ /* 0x000fe40003f46270 */
[----:B------:R-:W-:Y:S01]  /*11f0*/  CS2R R152, SRZ ;  /* 0x0000000000987805 */ /* 0x000fe2000001ff00 */
[----:B------:R1:W-:Y:S01]  /*1200*/  STL [R1+0x4], RZ ;  /* 0x000004ff01007387 */ /* 0x0003e20000100800 */
[----:B------:R-:W-:-:S02]  /*1210*/  SHF.R.U32.HI R19, RZ, 0x5, R228 ;  /* 0x00000005ff137819 */ /* 0x000fc400000116e4 */
[----:B------:R-:W-:Y:S02]  /*1220*/  CS2R R154, SRZ ;  /* 0x00000000009a7805 */ /* 0x000fe4000001ff00 */
[----:B------:R-:W-:Y:S01]  /*1230*/  IADD3 R17, P3, R0, R2, RZ ;  /* 0x0000000200117210 */ /* 0x000fe20007f7e0ff */
[----:B------:R1:W-:Y:S01]  /*1240*/  STL [R1+0x8], RZ ;  /* 0x000008ff01007387 */ /* 0x0003e20000100800 */
[----:B------:R-:W-:Y:S02]  /*1250*/  CS2R R156, SRZ ;  /* 0x00000000009c7805 */ /* 0x000fe4000001ff00 */
[----:B------:R-:W-:Y:S02]  /*1260*/  CS2R R158, SRZ ;  /* 0x00000000009e7805 */ /* 0x000fe4000001ff00 */
[----:B------:R-:W-:Y:S01]  /*1270*/  CS2R R160, SRZ ;  /* 0x0000000000a07805 */ /* 0x000fe2000001ff00 */
[----:B------:R1:W-:Y:S01]  /*1280*/  STL [R1+0xc], RZ ;  /* 0x00000cff01007387 */ /* 0x0003e20000100800 */
[----:B------:R-:W-:-:S02]  /*1290*/  CS2R R162, SRZ ;  /* 0x0000000000a27805 */ /* 0x000fc4000001ff00 */
[----:B------:R-:W-:Y:S02]  /*12a0*/  CS2R R164, SRZ ;  /* 0x0000000000a47805 */ /* 0x000fe4000001ff00 */
[----:B------:R-:W-:Y:S01]  /*12b0*/  CS2R R166, SRZ ;  /* 0x0000000000a67805 */ /* 0x000fe2000001ff00 */
        /* <DEDUP_REMOVED lines=93> */
[----:B------:R-:W-:-:S03]  /*1890*/  LEA.HI.X.SX32 R16, R0, R3, 0x1, P3 ;  /* 0x0000000300107211 */ /* 0x000fc600018f0eff */
[----:B------:R1:W-:Y:S04]  /*18a0*/  STL [R1+0x70], RZ ;  /* 0x000070ff01007387 */ /* 0x0003e80000100800 */
        /* <DEDUP_REMOVED lines=34> */
[----:B------:R1:W-:Y:S01]  /*1ad0*/  STL [R1+0xfc], RZ ;  /* 0x0000fcff01007387 */ /* 0x0003e20000100800 */
[----:B------:R-:W-:Y:S05]  /*1ae0*/  @P0 BRA `(.L_x_45) ;  /* 0x0000000000300947 */ /* 0x000fea0003800000 */
[----:B------:R-:W2:Y:S01]  /*1af0*/  S2R R0, SR_LANEID ;  /* 0x0000000000007919 */ /* 0x000ea20000000000 */
[----:B------:R-:W-:Y:S05]  /*1b00*/  WARPSYNC.ALL ;  /* 0x0000000000007948 */ /* 0x000fea0003800000 */
[----:B--2---:R-:W-:-:S05]  /*1b10*/  IMAD.SHL.U32 R0, R0, 0x4, RZ ;  /* 0x0000000400007824 */ /* 0x004fca00078e00ff */
[----:B---34-:R-:W2:Y:S01]  /*1b20*/  LDS R5, [R0+UR60] ;  /* 0x0000003c00057984 */ /* 0x018ea20008000800 */
        /* <DEDUP_REMOVED lines=8> */
.L_x_45:
[----:B------:R-:W-:Y:S05]  /*1bb0*/  @P0 BRA `(.L_x_46) ;  /* 0x00000000000c0947 */ /* 0x000fea0003800000 */
[----:B------:R0:W-:Y:S01]  /*1bc0*/  UTMACMDFLUSH ;  /* 0x00000000000079b7 */ /* 0x0001e20000000000 */
[----:B------:R-:W-:Y:S05]  /*1bd0*/  @P0 BRA `(.L_x_46) ;  /* 0x0000000000040947 */ /* 0x000fea0003800000 */
[----:B------:R-:W-:-:S04]  /*1be0*/  DEPBAR.LE SB0, 0x0 ;  /* 0x000080000000791a */ /* 0x000fc80000000000 */
.L_x_46:
[----:B------:R-:W-:Y:S05]  /*1bf0*/  WARPSYNC.ALL ;  /* 0x0000000000007948 */ /* 0x000fea0003800000 */
[----:B------:R-:W1:Y:S08]  /*1c00*/  S2UR UR39, SR_CTAID.Y ;  /* 0x00000000002779c3 */ /* 0x000e700000002600 */
[----:B-----5:R-:W-:Y:S01]  /*1c10*/  BAR.SYNC.DEFER_BLOCKING 0x0 ;  /* 0x0000000000007b1d */ /* 0x020fe20000010000 */
[----:B------:R-:W-:-:S02]  /*1c20*/  CS2R R50, SRZ ;  /* 0x0000000000327805 */ /* 0x000fc4000001ff00 */
[----:B------:R-:W-:Y:S02]  /*1c30*/  CS2R R52, SRZ ;  /* 0x0000000000347805 */ /* 0x000fe4000001ff00 */
[----:B------:R-:W-:Y:S02]  /*1c40*/  CS2R R54, SRZ ;  /* 0x0000000000367805 */ /* 0x000fe4000001ff00 */
[----:B------:R-:W-:Y:S02]  /*1c50*/  CS2R R56, SRZ ;  /* 0x0000000000387805 */ /* 0x000fe4000001ff00 */
[----:B------:R-:W-:Y:S01]  /*1c60*/  CS2R R58, SRZ ;  /* 0x00000000003a7805 */ /* 0x000fe2000001ff00 */
[----:B------:R-:W-:Y:S01]  /*1c70*/  VOTEU.ALL UP0, P1 ;  /* 0x00000000003f7886 */ /* 0x000fe20000800000 */
[----:B------:R-:W3:Y:S01]  /*1c80*/  S2UR UR35, SR_CTAID.X ;  /* 0x00000000002379c3 */ /* 0x000ee20000002500 */
[----:B--2---:R-:W-:Y:S01]  /*1c90*/  UMOV UR4, 0x1 ;  /* 0x0000000100047882 */ /* 0x004fe20000000000 */
[----:B------:R-:W-:-:S02]  /*1ca0*/  CS2R R60, SRZ ;  /* 0x00000000003c7805 */ /* 0x000fc4000001ff00 */
[----:B------:R-:W-:Y:S01]  /*1cb0*/  CS2R R62, SRZ ;  /* 0x00000000003e7805 */ /* 0x000fe2000001ff00 */
[----:B------:R-:W-:-:S04]  /*1cc0*/  @!UP0 UIADD3 UR4, -UR4, 0x100000, URZ ;  /* 0x0010000004048890 */ /* 0x000fc8000fffe13f */
[----:B------:R-:W-:Y:S02]  /*1cd0*/  @!UP0 USHF.L.U32 UR5, UR4, 0xb, URZ ;  /* 0x0000000b04058899 */ /* 0x000fe4000800063f */
[----:B------:R-:W-:Y:S01]  /*1ce0*/  @!UP0 USHF.L.U32 UR4, UR4, 0x1, URZ ;  /* 0x0000000104048899 */ /* 0x000fe2000800063f */
[----:B------:R-:W-:Y:S01]  /*1cf0*/  CS2R R64, SRZ ;  /* 0x0000000000407805 */ /* 0x000fe2000001ff00 */
[----:B------:R-:W-:Y:S01]  /*1d00*/  VOTEU.ALL UP0, P1 ;  /* 0x00000000003f7886 */ /* 0x000fe20000800000 */
[----:B------:R-:W-:Y:S02]  /*1d10*/  CS2R R66, SRZ ;  /* 0x0000000000427805 */ /* 0x000fe4000001ff00 */
[----:B------:R-:W-:Y:S02]  /*1d20*/  CS2R R68, SRZ ;  /* 0x0000000000447805 */ /* 0x000fe4000001ff00 */
[----:B------:R-:W-:Y:S02]  /*1d30*/  CS2R R70, SRZ ;  /* 0x0000000000467805 */ /* 0x000fe4000001ff00 */
[----:B------:R-:W-:-:S02]  /*1d40*/  CS2R R72, SRZ ;  /* 0x0000000000487805 */ /* 0x000fc4000001ff00 */
[----:B------:R-:W-:Y:S02]  /*1d50*/  CS2R R74, SRZ ;  /* 0x00000000004a7805 */ /* 0x000fe4000001ff00 */
[----:B------:R-:W-:Y:S02]  /*1d60*/  CS2R R76, SRZ ;  /* 0x00000000004c7805 */ /* 0x000fe4000001ff00 */
[----:B------:R-:W-:Y:S02]  /*1d70*/  CS2R R78, SRZ ;  /* 0x00000000004e7805 */ /* 0x000fe4000001ff00 */
[----:B------:R-:W-:Y:S02]  /*1d80*/  CS2R R80, SRZ ;  /* 0x0000000000507805 */ /* 0x000fe4000001ff00 */
[----:B------:R-:W-:Y:S01]  /*1d90*/  CS2R R82, SRZ ;  /* 0x0000000000527805 */ /* 0x000fe2000001ff00 */
[----:B-1----:R-:W-:Y:S01]  /*1da0*/  USHF.L.U32 UR39, UR39, 0x7, URZ ;  /* 0x0000000727277899 */ /* 0x002fe2000800063f */
[----:B------:R-:W1:Y:S02]  /*1db0*/  FENCE.VIEW.ASYNC.S ;  /* 0x00000000000073c6 */ /* 0x000e640000000000 */
[----:B-1----:R1:W2:Y:S01]  /*1dc0*/  @!UP0 SYNCS.EXCH.64 URZ, [UR60+0x18000], UR4 ;  /* 0x018000043c3f85b2 */ /* 0x0022a20008000100 */
[----:B------:R-:W-:-:S02]  /*1dd0*/  CS2R R84, SRZ ;  /* 0x0000000000547805 */ /* 0x000fc4000001ff00 */
[----:B------:R-:W-:Y:S01]  /*1de0*/  CS2R R86, SRZ ;  /* 0x0000000000567805 */ /* 0x000fe2000001ff00 */
[----:B---3--:R-:W-:Y:S01]  /*1df0*/  USHF.L.U32 UR35, UR35, 0x8, URZ ;  /* 0x0000000823237899 */ /* 0x008fe2000800063f */
[----:B------:R-:W-:Y:S11]  /*1e00*/  @!P2 BRA `(.L_x_47) ;  /* 0x0000002000dca947 */ /* 0x000ff60003800000 */
[----:B------:R3:W-:Y:S01]  /*1e10*/  STL [R1], RZ ;  /* 0x000000ff01007387 */ /* 0x0007e20000100800 */
[----:B------:R-:W-:Y:S01]  /*1e20*/  IMAD.U32 R2, RZ, RZ, UR60 ;  /* 0x0000003cff027e24 */ /* 0x000fe2000f8e00ff */
[----:B------:R-:W-:Y:S01]  /*1e30*/  CS2R R152, SRZ ;  /* 0x0000000000987805 */ /* 0x000fe2000001ff00 */
[----:B------:R-:W-:Y:S01]  /*1e40*/  IMAD.U32 R0, RZ, RZ, UR60 ;  /* 0x0000003cff007e24 */ /* 0x000fe2000f8e00ff */
[----:B------:R3:W-:Y:S01]  /*1e50*/  STL [R1+0x4], RZ ;  /* 0x000004ff01007387 */ /* 0x0007e20000100800 */
[----:B------:R-:W-:Y:S02]  /*1e60*/  CS2R R154, SRZ ;  /* 0x00000000009a7805 */ /* 0x000fe4000001ff00 */
[----:B------:R-:W-:Y:S01]  /*1e70*/  SHF.R.U32.HI R2, RZ, 0x4, R2 ;  /* 0x00000004ff027819 */ /* 0x000fe20000011602 */
[----:B------:R-:W-:Y:S01]  /*1e80*/  VIADD R0, R0, 0x10000 ;  /* 0x0001000000007836 */ /* 0x000fe20000000000 */
[----:B------:R3:W-:Y:S01]  /*1e90*/  STL [R1+0x8], RZ ;  /* 0x000008ff01007387 */ /* 0x0007e20000100800 */
[----:B------:R-:W-:-:S02]  /*1ea0*/  CS2R R156, SRZ ;  /* 0x00000000009c7805 */ /* 0x000fc4000001ff00 */
[----:B------:R-:W-:Y:S02]  /*1eb0*/  SGXT.U32 R9, R2, 0xe ;  /* 0x0000000e0209781a */ /* 0x000fe40000000000 */
[----:B------:R-:W-:Y:S01]  /*1ec0*/  CS2R R2, SRZ ;  /* 0x0000000000027805 */ /* 0x000fe2000001ff00 */
[----:B------:R3:W-:Y:S01]  /*1ed0*/  STL [R1+0xc], RZ ;  /* 0x00000cff01007387 */ /* 0x0007e20000100800 */
[----:B------:R-:W-:Y:S02]  /*1ee0*/  SHF.R.U32.HI R0, RZ, 0x4, R0 ;  /* 0x00000004ff007819 */ /* 0x000fe40000011600 */
[----:B------:R-:W-:Y:S02]  /*1ef0*/  CS2R R158, SRZ ;  /* 0x00000000009e7805 */ /* 0x000fe4000001ff00 */
[----:B----4-:R-:W-:Y:S01]  /*1f00*/  IADD3 R5, P0, R9, 0x2, RZ ;  /* 0x0000000209057810 */ /* 0x010fe20007f1e0ff */
[----:B------:R3:W-:Y:S01]  /*1f10*/  STL [R1+0x10], RZ ;  /* 0x000010ff01007387 */ /* 0x0007e20000100800 */
[----:B------:R-:W-:-:S02]  /*1f20*/  SGXT.U32 R0, R0, 0xe ;  /* 0x0000000e0000781a */ /* 0x000fc40000000000 */
[----:B------:R-:W-:Y:S02]  /*1f30*/  CS2R R160, SRZ ;  /* 0x0000000000a07805 */ /* 0x000fe4000001ff00 */
[----:B------:R-:W-:Y:S01]  /*1f40*/  IADD3.X R2, R2, 0x40000040, RZ, P0, !PT ;  /* 0x4000004002027810 */ /* 0x000fe200007fe4ff */
[----:B------:R3:W-:Y:S01]  /*1f50*/  STL [R1+0x14], RZ ;  /* 0x000014ff01007387 */ /* 0x0007e20000100800 */
[----:B-1----:R-:W-:Y:S02]  /*1f60*/  R2UR UR4, R5 ;  /* 0x00000000050472ca */ /* 0x002fe400000e0000 */
[----:B------:R-:W-:Y:S02]  /*1f70*/  CS2R R162, SRZ ;  /* 0x0000000000a27805 */ /* 0x000fe4000001ff00 */
[----:B------:R-:W-:Y:S01]  /*1f80*/  R2UR UR5, R2 ;  /* 0x00000000020572ca */ /* 0x000fe200000e0000 */
[----:B------:R3:W-:Y:S01]  /*1f90*/  STL [R1+0x18], RZ ;  /* 0x000018ff01007387 */ /* 0x0007e20000100800 */
[----:B------:R-:W-:-:S02]  /*1fa0*/  IADD3 R6, P2, R0, 0x2, RZ ;  /* 0x0000000200067810 */ /* 0x000fc40007f5e0ff */
[----:B------:R-:W-:Y:S02]  /*1fb0*/  CS2R R164, SRZ ;  /* 0x0000000000a47805 */ /* 0x000fe4000001ff00 */
[----:B------:R-:W-:Y:S01]  /*1fc0*/  R2UR UR42, R0 ;  /* 0x00000000002a72ca */ /* 0x000fe200000e0000 */
[----:B------:R3:W-:Y:S01]  /*1fd0*/  STL [R1+0x1c], RZ ;  /* 0x00001cff01007387 */ /* 0x0007e20000100800 */
[----:B------:R-:W-:Y:S01]  /*1fe0*/  IADD3.X R3, R3, 0x40000040, RZ, P2, !PT ;  /* 0x4000004003037810 */ /* 0x000fe200017fe4ff */
[----:B------:R-:W-:Y:S01]  /*1ff0*/  IMAD.MOV.U32 R0, RZ, RZ, RZ ;  /* 0x000000ffff007224 */ /* 0x000fe200078e00ff */
[----:B------:R-:W-:Y:S01]  /*2000*/  R2UR UR6, R6 ;  /* 0x00000000060672ca */ /* 0x000fe200000e0000 */
[----:B------:R3:W-:Y:S01]  /*2010*/  STL [R1+0x20], RZ ;  /* 0x000020ff01007387 */ /* 0x0007e20000100800 */
[----:B------:R-:W-:Y:S02]  /*2020*/  R2UR UR7, R3 ;  /* 0x00000000030772ca */ /* 0x000fe400000e0000 */
[----:B------:R-:W-:-:S02]  /*2030*/  CS2R R166, SRZ ;  /* 0x0000000000a67805 */ /* 0x000fc4000001ff00 */
[----:B------:R-:W-:Y:S01]  /*2040*/  CS2R R168, SRZ ;  /* 0x0000000000a87805 */ /* 0x000fe2000001ff00 */
[----:B------:R3:W-:Y:S01]  /*2050*/  STL [R1+0x24], RZ ;  /* 0x000024ff01007387 */ /* 0x0007e20000100800 */
[----:B------:R-:W-:Y:S01]  /*2060*/  UIADD3.64 UR10, UR4, 0x1fe, URZ ;  /* 0x000001fe040a7897 */ /* 0x000fe2000fffe03f */
[----:B------:R-:W-:Y:S01]  /*2070*/  CS2R R170, SRZ ;  /* 0x0000000000aa7805 */ /* 0x000fe2000001ff00 */
[----:B------:R-:W-:Y:S01]  /*2080*/  UIADD3.64 UR10, UR4, 0x202, URZ ;  /* 0x00000202040a7897 */ /* 0x000fe2000fffe03f */
        /* <DEDUP_REMOVED lines=114> */
[----:B------:R-:W-:Y:S01]  /*27b0*/  CS2R R62, SRZ ;  /* 0x00000000003e7805 */ /* 0x000fe2000001ff00 */
[----:B------:R-:W-:Y:S01]  /*27c0*/  UIADD3.64 UR14, UR4, 0xc00, URZ ;  /* 0x00000c00040e7897 */ /* 0x000fe2000fffe03f */
[----:B------:R3:W-:Y:S01]  /*27d0*/  STL [R1+0x9c], RZ ;  /* 0x00009cff01007387 */ /* 0x0007e20000100800 */
[----:B------:R-:W-:Y:S01]  /*27e0*/  CS2R R64, SRZ ;  /* 0x0000000000407805 */ /* 0x000fe2000001ff00 */
[----:B------:R-:W-:Y:S01]  /*27f0*/  UIADD3.64 UR10, UR4, 0x5fe, URZ ;  /* 0x000005fe040a7897 */ /* 0x000fe2000fffe03f */
        /* <DEDUP_REMOVED lines=14> */
[----:B------:R-:W-:Y:S01]  /*28e0*/  CS2R R86, SRZ ;  /* 0x0000000000567805 */ /* 0x000fe2000001ff00 */
[----:B------:R-:W-:-:S02]  /*28f0*/  UIADD3.64 UR14, UR4, 0xc04, URZ ;  /* 0x00000c04040e7897 */ /* 0x000fc4000fffe03f */
[----:B------:R3:W-:Y:S01]  /*2900*/  STL [R1+0xb0], RZ ;  /* 0x0000b0ff01007387 */ /* 0x0007e20000100800 */
[----:B------:R-:W-:Y:S02]  /*2910*/  UIADD3.64 UR10, UR4, 0x602, URZ ;  /* 0x00000602040a7897 */ /* 0x000fe4000fffe03f */
[----:B------:R-:W-:Y:S01]  /*2920*/  UIADD3.64 UR14, UR4, 0x600, URZ ;  /* 0x00000600040e7897 */ /* 0x000fe2000fffe03f */
[----:B------:R3:W-:Y:S01]  /*2930*/  STL [R1+0xb4], RZ ;  /* 0x0000b4ff01007387 */ /* 0x0007e20000100800 */
[----:B------:R-:W-:Y:S02]  /*2940*/  UIADD3.64 UR10, UR4, 0x604, URZ ;  /* 0x00000604040a7897 */ /* 0x000fe4000fffe03f */
[----:B------:R-:W-:Y:S01]  /*2950*/  UIADD3.64 UR8, UR4, 0x2, URZ ;  /* 0x0000000204087897 */ /* 0x000fe2000fffe03f */
[----:B------:R3:W-:Y:S01]  /*2960*/  STL [R1+0xb8], RZ ;  /* 0x0000b8ff01007387 */ /* 0x0007e20000100800 */
[----:B------:R-:W-:Y:S02]  /*2970*/  UIADD3.64 UR12, UR4, 0x4, URZ ;  /* 0x00000004040c7897 */ /* 0x000fe4000fffe03f */
[----:B------:R-:W-:Y:S01]  /*2980*/  UIADD3.64 UR16, UR4, 0x7fe, URZ ;  /* 0x000007fe04107897 */ /* 0x000fe2000fffe03f */
[----:B------:R3:W-:Y:S01]  /*2990*/  STL [R1+0xbc], RZ ;  /* 0x0000bcff01007387 */ /* 0x0007e20000100800 */
[----:B------:R-:W-:-:S02]  /*29a0*/  UIADD3.64 UR20, UR4, 0x800, URZ ;  /* 0x0000080004147897 */ /* 0x000fc4000fffe03f */
[----:B------:R-:W-:Y:S01]  /*29b0*/  UIADD3.64 UR24, UR4, 0x802, URZ ;  /* 0x0000080204187897 */ /* 0x000fe2000fffe03f */
[----:B------:R3:W-:Y:S01]  /*29c0*/  STL [R1+0xc0], RZ ;  /* 0x0000c0ff01007387 */ /* 0x0007e20000100800 */
[----:B------:R-:W-:Y:S01]  /*29d0*/  UIADD3.64 UR28, UR4, 0x804, URZ ;  /* 0x00000804041c7897 */ /* 0x000fe2000fffe03f */
[----:B------:R-:W-:Y:S02]  /*29e0*/  UMOV UR43, 0x40000040 ;  /* 0x40000040002b7882 */ /* 0x000fe40000000000 */
[----:B------:R3:W-:Y:S01]  /*29f0*/  STL [R1+0xc4], RZ ;  /* 0x0000c4ff01007387 */ /* 0x0007e20000100800 */
[----:B------:R-:W-:Y:S02]  /*2a00*/  UIADD3.64 UR44, UR4, 0xdfe, URZ ;  /* 0x00000dfe042c7897 */ /* 0x000fe4000fffe03f */
[----:B------:R-:W-:Y:S01]  /*2a10*/  UIADD3.64 UR48, UR4, 0xe00, URZ ;  /* 0x00000e0004307897 */ /* 0x000fe2000fffe03f */
[----:B------:R3:W-:Y:S01]  /*2a20*/  STL [R1+0xc8], RZ ;  /* 0x0000c8ff01007387 */ /* 0x0007e20000100800 */
[----:B------:R-:W-:-:S02]  /*2a30*/  UIADD3.64 UR52, UR4, 0xe02, URZ ;  /* 0x00000e0204347897 */ /* 0x000fc4000fffe03f */
        /* <DEDUP_REMOVED lines=19> */
[----:B------:R3:W-:Y:S02]  /*2b70*/  STL [R1+0xfc], RZ ;  /* 0x0000fcff01007387 */ /* 0x0007e40000100800 */
.L_x_49:
[----:B--2---:R-:W-:Y:S01]  /*2b80*/  BAR.SYNC.DEFER_BLOCKING 0x0 ;  /* 0x0000000000007b1d */ /* 0x004fe20000010000 */
[----:B------:R-:W-:Y:S02]  /*2b90*/  R2UR UR32, R10 ;  /* 0x000000000a2072ca */ /* 0x000fe400000e0000 */
[----:B------:R-:W-:Y:S02]  /*2ba0*/  ELECT P0, URZ, PT ;  /* 0x00000000003f782f */ /* 0x000fe40003800000 */
[----:B------:R-:W-:Y:S02]  /*2bb0*/  R2UR UR34, R0 ;  /* 0x00000000002272ca */ /* 0x000fe400000e0000 */
[----:B------:R-:W-:Y:S02]  /*2bc0*/  R2UR UR38, R11 ;  /* 0x000000000b2672ca */ /* 0x000fe400000e0000 */
[----:B------:R-:W-:-:S05]  /*2bd0*/  ISETP.LT.U32.AND P0, PT, R18, 0x40, P0 ;  /* 0x000000401200780c */ /* 0x000fca0000701070 */
[----:B------:R-:W-:Y:S01]  /*2be0*/  IMAD.U32 R2, RZ, RZ, UR32 ;  /* 0x00000020ff027e24 */ /* 0x000fe2000f8e00ff */
[----:B------:R-:W-:-:S07]  /*2bf0*/  R2UR UR32, R8 ;  /* 0x00000000082072ca */ /* 0x000fce00000e0000 */
[----:B------:R-:W-:Y:S01]  /*2c00*/  @P0 R2UR UR36, R2 ;  /* 0x00000000022402ca */ /* 0x000fe200000e0000 */
[----:B------:R-:W-:Y:S01]  /*2c10*/  @!P1 IMAD.MOV.U32 R2, RZ, RZ, 0x18000 ;  /* 0x00018000ff029424 */ /* 0x000fe200078e00ff */
[----:B------:R-:W-:Y:S01]  /*2c20*/  VOTEU.ANY UP0, P0 ;  /* 0x00000000003f7886 */ /* 0x000fe20000000100 */
[----:B------:R-:W-:Y:S02]  /*2c30*/  VOTEU.ANY UP1, P0 ;  /* 0x00000000003f7886 */ /* 0x000fe40000020100 */
[----:B------:R1:W-:Y:S01]  /*2c40*/  @!P1 SYNCS.ARRIVE.TRANS64 RZ, [UR60+0x18000], R2 ;  /* 0x01800002ffff99a7 */ /* 0x0003e2000800003c */
[----:B------:R2:W-:Y:S06]  /*2c50*/  MEMBAR.ALL.CTA ;  /* 0x0000000000007992 */ /* 0x0005ec0000008000 */
[----:B--2---:R-:W2:Y:S01]  /*2c60*/  FENCE.VIEW.ASYNC.S ;  /* 0x00000000000073c6 */ /* 0x004ea20000000000 */
[----:B------:R-:W-:Y:S01]  /*2c70*/  @UP0 UIADD3 UR33, UR60, 0x18000, URZ ;  /* 0x000180003c210890 */ /* 0x000fe2000fffe03f */
[----:B------:R-:W-:-:S05]  /*2c80*/  IMAD.U32 R3, RZ, RZ, UR32 ;  /* 0x00000020ff037e24 */ /* 0x000fca000f8e00ff */
[----:B------:R-:W-:Y:S01]  /*2c90*/  @P0 R2UR UR37, R3 ;  /* 0x00000000032502ca */ /* 0x000fe200000e0000 */
[----:B--2---:R-:W-:Y:S01]  /*2ca0*/  BAR.SYNC.DEFER_BLOCKING 0x0 ;  /* 0x0000000000007b1d */ /* 0x004fe20000010000 */
[----:B------:R-:W-:Y:S02]  /*2cb0*/  LOP3.LUT R3, R19, 0x1, RZ, 0xc0, !PT ;  /* 0x0000000113037812 */ /* 0x000fe400078ec0ff */
[----:B------:R-:W-:Y:S02]  /*2cc0*/  ELECT P0, URZ, PT ;  /* 0x00000000003f782f */ /* 0x000fe40003800000 */
[----:B------:R-:W-:Y:S02]  /*2cd0*/  R2UR UR32, R3 ;  /* 0x00000000032072ca */ /* 0x000fe400000e0000 */
[----:B------:R-:W-:-:S11]  /*2ce0*/  ISETP.LT.U32.AND P0, PT, R18, 0x40, P0 ;  /* 0x000000401200780c */ /* 0x000fd60000701070 */
[----:B------:R-:W-:Y:S02]  /*2cf0*/  ULEA UR34, UR32, UR34, 0x6 ;  /* 0x0000002220227291 */ /* 0x000fe4000f8e303f */
[----:B------:R-:W-:Y:S01]  /*2d00*/  ULEA UR32, UR32, UR60, 0xf ;  /* 0x0000003c20207291 */ /* 0x000fe2000f8e783f */
[----:B------:R-:W-:-:S05]  /*2d10*/  VOTEU.ANY UP0, P0 ;  /* 0x00000000003f7886 */ /* 0x000fca0000000100 */
[----:B-1----:R-:W-:-:S03]  /*2d20*/  IMAD.U32 R2, RZ, RZ, UR32 ;  /* 0x00000020ff027e24 */ /* 0x002fc6000f8e00ff */
[----:B------:R1:W-:Y:S01]  /*2d30*/  @UP1 UTMALDG.2D [UR32], [UR36] ;  /* 0x00000020240015b4 */ /* 0x0003e20008008000 */
[----:B------:R-:W-:Y:S01]  /*2d40*/  IMAD R2, R3, -0x4000, R2 ;  /* 0xffffc00003027824 */ /* 0x000fe200078e0202 */
[----:B------:R-:W-:-:S03]  /*2d50*/  VOTEU.ANY UP1, P0 ;  /* 0x00000000003f7886 */ /* 0x000fc60000020100 */
[----:B------:R-:W-:Y:S01]  /*2d60*/  @P0 VIADD R2, R2, 0x10000 ;  /* 0x0001000002020836 */ /* 0x000fe20000000000 */
[----:B-1----:R-:W-:Y:S01]  /*2d70*/  R2UR UR32, R7 ;  /* 0x00000000072072ca */ /* 0x002fe200000e0000 */
[----:B------:R-:W-:-:S03]  /*2d80*/  @UP0 UIADD3 UR37, UR60, 0x18000, URZ ;  /* 0x000180003c250890 */ /* 0x000fc6000fffe03f */
[----:B------:R-:W-:Y:S01]  /*2d90*/  @P0 R2UR UR36, R2 ;  /* 0x00000000022402ca */ /* 0x000fe200000e0000 */
[----:B------:R-:W-:Y:S01]  /*2da0*/  IMAD.U32 R2, RZ, RZ, UR38 ;  /* 0x00000026ff027e24 */ /* 0x000fe2000f8e00ff */
[----:B------:R-:W-:-:S07]  /*2db0*/  UMOV UR38, UR34 ;  /* 0x0000002200267c82 */ /* 0x000fce0008000000 */
[----:B------:R-:W-:Y:S01]  /*2dc0*/  IMAD.U32 R3, RZ, RZ, UR32 ;  /* 0x00000020ff037e24 */ /* 0x000fe2000f8e00ff */
[----:B------:R-:W-:Y:S02]  /*2dd0*/  @P0 R2UR UR32, R2 ;  /* 0x00000000022002ca */ /* 0x000fe400000e0000 */
[----:B------:R-:W-:Y:S02]  /*2de0*/  SHF.L.U32 R2, R4, 0x1f, RZ ;  /* 0x0000001f04027819 */ /* 0x000fe400000006ff */
[----:B------:R-:W-:Y:S01]  /*2df0*/  @P0 R2UR UR33, R3 ;  /* 0x00000000032102ca */ /* 0x000fe200000e0000 */
[----:B------:R-:W-:-:S12]  /*2e00*/  BAR.SYNC.DEFER_BLOCKING 0x0 ;  /* 0x0000000000007b1d */ /* 0x000fd80000010000 */
[----:B------:R1:W-:Y:S01]  /*2e10*/  @UP1 UTMALDG.2D [UR36], [UR32] ;  /* 0x00000024200015b4 */ /* 0x0003e20008008000 */
[----:B------:R-:W-:Y:S06]  /*2e20*/  BAR.SYNC.DEFER_BLOCKING 0x0 ;  /* 0x0000000000007b1d */ /* 0x000fec0000010000 */
[----:B------:R-:W2:Y:S02]  /*2e30*/  SYNCS.PHASECHK.TRANS64.TRYWAIT P0, [UR60+0x18000], R2 ;  /* 0x01800002ff0075a7 */ /* 0x000ea4000800017c */
[----:B-12---:R-:W-:Y:S05]  /*2e40*/  @!P0 BRA `(.L_x_48) ;  /* 0x0000002400208947 */ /* 0x006fea0003800000 */
.L_x_50:
[----:B------:R-:W-:Y:S04]  /*2e50*/  STL.64 [R1+0x1f8], R86 ;  /* 0x0001f85601007387 */ /* 0x000fe80000100a00 */
        /* <DEDUP_REMOVED lines=30> */
[----:B------:R1:W-:Y:S04]  /*3040*/  STL.64 [R1+0x100], R24 ;  /* 0x0001001801007387 */ /* 0x0003e80000100a00 */
[----:B-1----:R-:W2:Y:S04]  /*3050*/  LDL.LU.64 R24, [R1] ;  /* 0x0000000001187983 */ /* 0x002ea80000300a00 */
[----:B------:R-:W2:Y:S04]  /*3060*/  LDL.LU.64 R26, [R1+0x8] ;  /* 0x00000800011a7983 */ /* 0x000ea80000300a00 */
        /* <DEDUP_REMOVED lines=29> */
[----:B------:R-:W2:Y:S01]  /*3240*/  LDL.LU.64 R86, [R1+0xf8] ;  /* 0x0000f80001567983 */ /* 0x000ea20000300a00 */
[----:B------:R-:W-:Y:S01]  /*3250*/  R2UR UR40, R9 ;  /* 0x00000000092872ca */ /* 0x000fe200000e0000 */
[----:B------:R-:W-:Y:S01]  /*3260*/  UMOV UR41, 0x40000040 ;  /* 0x4000004000297882 */ /* 0x000fe20000000000 */
[----:B------:R-:W-:Y:S01]  /*3270*/  UIADD3.64 UR36, UR4, 0x1fe, URZ ;  /* 0x000001fe04247897 */ /* 0x000fe2000fffe03f */
[----:B------:R-:W-:-:S02]  /*3280*/  MOV R3, UR39 ;  /* 0x0000002700037c02 */ /* 0x000fc40008000f00 */
[----:B------:R-:W-:Y:S02]  /*3290*/  MOV R6, UR57 ;  /* 0x0000003900067c02 */ /* 0x000fe40008000f00 */
[----:B------:R-:W-:Y:S02]  /*32a0*/  MOV R5, UR56 ;  /* 0x0000003800057c02 */ /* 0x000fe40008000f00 */
[----:B------:R-:W-:Y:S01]  /*32b0*/  MOV R2, UR35 ;  /* 0x0000002300027c02 */ /* 0x000fe20008000f00 */
[----:B--2---:R-:W-:-:S06]  /*32c0*/  WARPGROUP.ARRIVE ;  /* 0x00000000000079c5 */ /* 0x004fcc0000000000 */
[----:B------:R-:W-:Y:S03]  /*32d0*/  HGMMA.64x128x16.F32 R24, gdesc[UR40], R24, gsb0 ;  /* 0x01e00000281879f0 */ /* 0x000fe60008000818 */
[----:B------:R-:W-:Y:S02]  /*32e0*/  WARPGROUP.DEPBAR.LE gsb0, 0x0 ;  /* 0x00008000000079c5 */ /* 0x000fe40000010000 */
[----:B------:R-:W-:-:S07]  /*32f0*/  WARPGROUP.ARRIVE ;  /* 0x00000000000079c5 */ /* 0x000fce0000000000 */
        /* <DEDUP_REMOVED lines=15> */
[----:B------:R-:W-:Y:S01]  /*33f0*/  HGMMA.64x128x16.F32 R24, gdesc[UR24], R24, gsb0 ;  /* 0x01e00000181879f0 */ /* 0x000fe20008000818 */
[----:B------:R-:W-:Y:S01]  /*3400*/  UMOV UR38, UR42 ;  /* 0x0000002a00267c82 */ /* 0x000fe20008000000 */
[----:B------:R-:W-:Y:S01]  /*3410*/  UMOV UR39, UR43 ;  /* 0x0000002b00277c82 */ /* 0x000fe20008000000 */
[----:B------:R-:W-:Y:S02]  /*3420*/  WARPGROUP.DEPBAR.LE gsb0, 0x0 ;  /* 0x00008000000079c5 */ /* 0x000fe40000010000 */
[----:B------:R-:W-:-:S07]  /*3430*/  WARPGROUP.ARRIVE ;  /* 0x00000000000079c5 */ /* 0x000fce0000000000 */
[----:B------:R-:W-:Y:S01]  /*3440*/  HGMMA.64x128x16.F32 R24, gdesc[UR28], R24, gsb0 ;  /* 0x01e000001c1879f0 */ /* 0x000fe20008000818 */
[----:B------:R-:W-:Y:S01]  /*3450*/  UIADD3.64 UR56, UR4, 0x200, URZ ;  /* 0x0000020004387897 */ /* 0x000fe2000fffe03f */
[----:B------:R-:W-:Y:S01]  /*3460*/  UMOV UR58, UR6 ;  /* 0x00000006003a7c82 */ /* 0x000fe20008000000 */
[----:B------:R-:W-:Y:S01]  /*3470*/  UMOV UR59, UR7 ;  /* 0x00000007003b7c82 */ /* 0x000fe20008000000 */
[----:B------:R-:W-:Y:S02]  /*3480*/  WARPGROUP.DEPBAR.LE gsb0, 0x0 ;  /* 0x00008000000079c5 */ /* 0x000fe40000010000 */
[----:B------:R-:W-:Y:S01]  /*3490*/  WARPGROUP.ARRIVE ;  /* 0x00000000000079c5 */ /* 0x000fe20000000000 */
[----:B------:R-:W-:Y:S01]  /*34a0*/  UIADD3.64 UR32, UR4, 0x3fe, URZ ;  /* 0x000003fe04207897 */ /* 0x000fe2000fffe03f */
[----:B------:R-:W-:Y:S04]  /*34b0*/  STL.64 [R1], R24 ;  /* 0x0000001801007387 */ /* 0x000fe80000100a00 */
[----:B------:R-:W-:Y:S01]  /*34c0*/  HGMMA.64x128x16.F32 R152, gdesc[UR36], R152, gsb0 ;  /* 0x01e00000249879f0 */ /* 0x000fe20008000898 */
[----:B------:R-:W-:Y:S01]  /*34d0*/  UIADD3.64 UR36, UR4, 0x202, URZ ;  /* 0x0000020204247897 */ /* 0x000fe2000fffe03f */
[----:B------:R-:W-:Y:S01]  /*34e0*/  STL.64 [R1+0x8], R26 ;  /* 0x0000081a01007387 */ /* 0x000fe20000100a00 */
[----:B------:R-:W-:Y:S01]  /*34f0*/  UMOV UR38, UR10 ;  /* 0x0000000a00267c82 */ /* 0x000fe20008000000 */
[----:B------:R-:W-:Y:S01]  /*3500*/  UMOV UR39, UR11 ;  /* 0x0000000b00277c82 */ /* 0x000fe20008000000 */
[----:B------:R-:W-:Y:S01]  /*3510*/  UMOV UR34, UR42 ;  /* 0x0000002a00227c82 */ /* 0x000fe20008000000 */
[----:B------:R-:W-:Y:S01]  /*3520*/  UMOV UR35, UR43 ;  /* 0x0000002b00237c82 */ /* 0x000fe20008000000 */
        /* <DEDUP_REMOVED lines=29> */
[----:B------:R1:W-:Y:S01]  /*3700*/  STL.64 [R1+0xf8], R86 ;  /* 0x0000f85601007387 */ /* 0x0003e20000100a00 */
[----:B------:R-:W-:-:S02]  /*3710*/  WARPGROUP.DEPBAR.LE gsb0, 0x0 ;  /* 0x00008000000079c5 */ /* 0x000fc40000010000 */
[----:B------:R-:W-:Y:S01]  /*3720*/  WARPGROUP.ARRIVE ;  /* 0x00000000000079c5 */ /* 0x000fe20000000000 */
[----:B-1----:R-:W2:Y:S04]  /*3730*/  LDL.LU.64 R86, [R1+0x1f8] ;  /* 0x0001f80001567983 */ /* 0x002ea80000300a00 */
[----:B------:R-:W2:Y:S01]  /*3740*/  LDL.LU.64 R84, [R1+0x1f0] ;  /* 0x0001f00001547983 */ /* 0x000ea20000300a00 */
[----:B------:R-:W-:Y:S01]  /*3750*/  HGMMA.64x128x16.F32 R152, gdesc[UR56], R152, gsb0 ;  /* 0x01e00000389879f0 */ /* 0x000fe20008000898 */
[----:B------:R-:W-:Y:S01]  /*3760*/  UIADD3.64 UR56, UR4, 0x204, URZ ;  /* 0x0000020404387897 */ /* 0x000fe2000fffe03f */
[----:B------:R-:W-:Y:S01]  /*3770*/  UMOV UR58, UR14 ;  /* 0x0000000e003a7c82 */ /* 0x000fe20008000000 */
[----:B------:R-:W-:Y:S01]  /*3780*/  UMOV UR59, UR15 ;  /* 0x0000000f003b7c82 */ /* 0x000fe20008000000 */
        /* <DEDUP_REMOVED lines=30> */
[----:B------:R-:W-:Y:S01]  /*3970*/  UMOV UR46, UR18 ;  /* 0x00000012002e7c82 */ /* 0x000fe20008000000 */
[----:B------:R-:W-:Y:S01]  /*3980*/  UMOV UR47, UR19 ;  /* 0x00000013002f7c82 */ /* 0x000fe20008000000 */
[----:B------:R-:W-:Y:S01]  /*3990*/  UMOV UR50, UR22 ;  /* 0x0000001600327c82 */ /* 0x000fe20008000000 */
[----:B------:R-:W-:Y:S01]  /*39a0*/  UMOV UR51, UR23 ;  /* 0x0000001700337c82 */ /* 0x000fe20008000000 */
[----:B------:R-:W-:Y:S01]  /*39b0*/  UMOV UR54, UR26 ;  /* 0x0000001a00367c82 */ /* 0x000fe20008000000 */
[----:B------:R-:W-:Y:S01]  /*39c0*/  UMOV UR55, UR27 ;  /* 0x0000001b00377c82 */ /* 0x000fe20008000000 */
[----:B------:R-:W-:Y:S01]  /*39d0*/  VIADD R0, R0, 0x80 ;  /* 0x0000008000007836 */ /* 0x000fe20000000000 */
[----:B------:R-:W-:Y:S01]  /*39e0*/  LOP3.LUT R4, R4, 0x1, RZ, 0x3c, !PT ;  /* 0x0000000104047812 */ /* 0x000fe200078e3cff */
[----:B------:R-:W-:-:S02]  /*39f0*/  WARPGROUP.DEPBAR.LE gsb0, 0x0 ;  /* 0x00008000000079c5 */ /* 0x000fc40000010000 */
[----:B------:R-:W-:-:S06]  /*3a00*/  WARPGROUP.ARRIVE ;  /* 0x00000000000079c5 */ /* 0x000fcc0000000000 */
[----:B------:R-:W-:Y:S01]  /*3a10*/  HGMMA.64x128x16.F32 R152, gdesc[UR36], R152, gsb0 ;  /* 0x01e00000249879f0 */ /* 0x000fe20008000898 */
[----:B------:R-:W-:Y:S01]  /*3a20*/  UIADD3.64 UR36, UR4, 0x9fe, URZ ;  /* 0x000009fe04247897 */ /* 0x000fe2000fffe03f */
[----:B------:R-:W-:Y:S01]  /*3a30*/  UMOV UR38, UR18 ;  /* 0x0000001200267c82 */ /* 0x000fe20008000000 */
[----:B------:R-:W-:Y:S01]  /*3a40*/  UMOV UR39, UR19 ;  /* 0x0000001300277c82 */ /* 0x000fe20008000000 */
[----:B------:R-:W-:Y:S02]  /*3a50*/  WARPGROUP.DEPBAR.LE gsb0, 0x0 ;  /* 0x00008000000079c5 */ /* 0x000fe40000010000 */
        /* <DEDUP_REMOVED lines=78> */
[----:B--2---:R-:W-:-:S06]  /*3f40*/  WARPGROUP.ARRIVE ;  /* 0x00000000000079c5 */ /* 0x004fcc0000000000 */
[----:B------:R-:W-:Y:S01]  /*3f50*/  HGMMA.64x128x16.F32 R24, gdesc[UR32], R24, gsb0 ;  /* 0x01e00000201879f0 */ /* 0x000fe20008000818 */
[----:B------:R-:W-:Y:S01]  /*3f60*/  UIADD3.64 UR32, UR4, 0x604, URZ ;  /* 0x0000060404207897 */ /* 0x000fe2000fffe03f */
[----:B------:R-:W-:Y:S01]  /*3f70*/  UMOV UR34, UR14 ;  /* 0x0000000e00227c82 */ /* 0x000fe20008000000 */
[----:B------:R-:W-:Y:S01]  /*3f80*/  UMOV UR35, UR15 ;  /* 0x0000000f00237c82 */ /* 0x000fe20008000000 */
[----:B------:R-:W-:Y:S02]  /*3f90*/  WARPGROUP.DEPBAR.LE gsb0, 0x0 ;  /* 0x00008000000079c5 */ /* 0x000fe40000010000 */
[----:B------:R-:W-:-:S06]  /*3fa0*/  WARPGROUP.ARRIVE ;  /* 0x00000000000079c5 */ /* 0x000fcc0000000000 */
[----:B------:R-:W-:Y:S01]  /*3fb0*/  HGMMA.64x128x16.F32 R24, gdesc[UR56], R24, gsb0 ;  /* 0x01e00000381879f0 */ /* 0x000fe20008000818 */
[----:B------:R-:W-:Y:S01]  /*3fc0*/  R2UR UR57, R6 ;  /* 0x00000000063972ca */ /* 0x000fe200000e0000 */
[----:B------:R-:W-:Y:S01]  /*3fd0*/  UMOV UR58, UR30 ;  /* 0x0000001e003a7c82 */ /* 0x000fe20008000000 */
[----:B------:R-:W-:Y:S01]  /*3fe0*/  R2UR UR56, R5 ;  /* 0x00000000053872ca */ /* 0x000fe200000e0000 */
[----:B------:R-:W-:Y:S01]  /*3ff0*/  UMOV UR59, UR31 ;  /* 0x0000001f003b7c82 */ /* 0x000fe20008000000 */
[----:B------:R-:W-:Y:S02]  /*4000*/  WARPGROUP.DEPBAR.LE gsb0, 0x0 ;  /* 0x00008000000079c5 */ /* 0x000fe40000010000 */
[----:B------:R-:W-:-:S06]  /*4010*/  WARPGROUP.ARRIVE ;  /* 0x00000000000079c5 */ /* 0x000fcc0000000000 */
[----:B------:R-:W-:Y:S01]  /*4020*/  HGMMA.64x128x16.F32 R24, gdesc[UR36], R24, gsb0 ;  /* 0x01e00000241879f0 */ /* 0x000fe20008000818 */
[----:B------:R-:W-:Y:S02]  /*4030*/  R2UR UR39, R3 ;  /* 0x00000000032772ca */ /* 0x000fe400000e0000 */
[----:B------:R-:W-:Y:S02]  /*4040*/  WARPGROUP.DEPBAR.LE gsb0, 0x0 ;  /* 0x00008000000079c5 */ /* 0x000fe40000010000 */
[----:B------:R-:W-:-:S07]  /*4050*/  WARPGROUP.ARRIVE ;  /* 0x00000000000079c5 */ /* 0x000fce0000000000 */
[----:B------:R-:W-:Y:S01]  /*4060*/  HGMMA.64x128x16.F32 R24, gdesc[UR32], R24, gsb0 ;  /* 0x01e00000201879f0 */ /* 0x000fe20008000818 */
[----:B------:R-:W-:Y:S02]  /*4070*/  R2UR UR35, R2 ;  /* 0x00000000022372ca */ /* 0x000fe400000e0000 */
[----:B------:R-:W1:Y:S02]  /*4080*/  LDC R2, c[0x0][0x230] ;  /* 0x00008c00ff027b82 */ /* 0x000e640000000800 */
[----:B-1----:R-:W-:Y:S01]  /*4090*/  ISETP.GE.AND P0, PT, R0, R2, PT ;  /* 0x000000020000720c */ /* 0x002fe20003f06270 */
[----:B------:R-:W-:Y:S02]  /*40a0*/  WARPGROUP.DEPBAR.LE gsb0, 0x0 ;  /* 0x00008000000079c5 */ /* 0x000fe40000010000 */
[----:B------:R-:W-:-:S06]  /*40b0*/  WARPGROUP.ARRIVE ;  /* 0x00000000000079c5 */ /* 0x000fcc0000000000 */
        /* <DEDUP_REMOVED lines=11> */
[----:B------:R-:W-:Y:S05]  /*4170*/  @!P0 BRA `(.L_x_49) ;  /* 0xffffffe800808947 */ /* 0x000fea000383ffff */
.L_x_47:
[----:B------:R5:W-:Y:S04]  /*4180*/  STL [R1+0x114], R82 ;  /* 0x0001145201007387 */ /* 0x000be80000100800 */
[----:B------:R-:W3:Y:S01]  /*4190*/  LDL.LU R8, [R1] ;  /* 0x0000000001087983 */ /* 0x000ee20000300800 */
[----:B--2---:R-:W-:Y:S06]  /*41a0*/  BAR.SYNC.DEFER_BLOCKING 0x0 ;  /* 0x0000000000007b1d */ /* 0x004fec0000010000 */
[----:B-----5:R-:W3:Y:S04]  /*41b0*/  LDL.LU R82, [R1+0x4] ;  /* 0x0000040001527983 */ /* 0x020ee80000300800 */
[----:B------:R2:W-:Y:S04]  /*41c0*/  STL [R1+0x110], R83 ;  /* 0x0001105301007387 */ /* 0x0005e80000100800 */
[----:B--2---:R-:W2:Y:S01]  /*41d0*/  LDL.LU R83, [R1+0xc] ;  /* 0x00000c0001537983 */ /* 0x004ea20000300800 */
[----:B------:R-:W-:Y:S01]  /*41e0*/  F2FP.F16.F32.PACK_AB R152, R153, R152 ;  /* 0x000000989998723e */ /* 0x000fe200000000ff */
[----:B------:R-:W5:Y:S02]  /*41f0*/  @!P1 SYNCS.CCTL.IV [UR60+0x18000] ;  /* 0x01800000ff0099b1 */ /* 0x000f64000800003c */
[----:B------:R-:W2:Y:S04]  /*4200*/  LDL.LU R9, [R1+0x8] ;  /* 0x0000080001097983 */ /* 0x000ea80000300800 */
[----:B------:R4:W-:Y:S04]  /*4210*/  STL [R1+0x10c], R84 ;  /* 0x00010c5401007387 */ /* 0x0009e80000100800 */
[----:B----4-:R-:W4:Y:S04]  /*4220*/  LDL.LU R84, [R1+0x14] ;  /* 0x0000140001547983 */ /* 0x010f280000300800 */
[----:B------:R-:W4:Y:S04]  /*4230*/  LDL.LU R10, [R1+0x10] ;  /* 0x00001000010a7983 */ /* 0x000f280000300800 */
[----:B------:R1:W-:Y:S04]  /*4240*/  STL [R1+0x108], R85 ;  /* 0x0001085501007387 */ /* 0x0003e80000100800 */
[----:B-1----:R-:W5:Y:S04]  /*4250*/  LDL.LU R85, [R1+0x1c] ;  /* 0x00001c0001557983 */ /* 0x002f680000300800 */
[----:B------:R-:W5:Y:S04]  /*4260*/  LDL.LU R11, [R1+0x18] ;  /* 0x00001800010b7983 */ /* 0x000f680000300800 */
[----:B------:R1:W-:Y:S04]  /*4270*/  STL [R1+0x104], R86 ;  /* 0x0001045601007387 */ /* 0x0003e80000100800 */
[----:B-1----:R-:W5:Y:S04]  /*4280*/  LDL.LU R86, [R1+0x24] ;  /* 0x0000240001567983 */ /* 0x002f680000300800 */
[----:B------:R-:W5:Y:S04]  /*4290*/  LDL.LU R4, [R1+0x20] ;  /* 0x0000200001047983 */ /* 0x000f680000300800 */
[----:B------:R1:W-:Y:S04]  /*42a0*/  STL [R1+0x100], R87 ;  /* 0x0001005701007387 */ /* 0x0003e80000100800 */
[----:B-1----:R-:W5:Y:S04]  /*42b0*/  LDL.LU R87, [R1+0x2c] ;  /* 0x00002c0001577983 */ /* 0x002f680000300800 */
[----:B------:R-:W5:Y:S04]  /*42c0*/  LDL.LU R5, [R1+0x28] ;  /* 0x0000280001057983 */ /* 0x000f680000300800 */
        /* <DEDUP_REMOVED lines=51> */
[----:B------:R-:W5:Y:S01]  /*4600*/  LDL.LU R2, [R1+0xf8] ;  /* 0x0000f80001027983 */ /* 0x000f620000300800 */
[----:B---3--:R-:W-:-:S03]  /*4610*/  F2FP.F16.F32.PACK_AB R8, R82, R8 ;  /* 0x000000085208723e */ /* 0x008fc600000000ff */
[----:B------:R-:W3:Y:S01]  /*4620*/  LDL.LU R82, [R1+0x114] ;  /* 0x0001140001527983 */ /* 0x000ee20000300800 */
[----:B--2---:R-:W-:-:S03]  /*4630*/  F2FP.F16.F32.PACK_AB R9, R83, R9 ;  /* 0x000000095309723e */ /* 0x004fc600000000ff */
[----:B------:R-:W3:Y:S01]  /*4640*/  LDL.LU R83, [R1+0x110] ;  /* 0x0001100001537983 */ /* 0x000ee20000300800 */
[----:B----4-:R-:W-:-:S03]  /*4650*/  F2FP.F16.F32.PACK_AB R10, R84, R10 ;  /* 0x0000000a540a723e */ /* 0x010fc600000000ff */
[----:B------:R-:W2:Y:S01]  /*4660*/  LDL.LU R84, [R1+0x10c] ;  /* 0x00010c0001547983 */ /* 0x000ea20000300800 */
[----:B-----5:R-:W-:-:S03]  /*4670*/  F2FP.F16.F32.PACK_AB R11, R85, R11 ;  /* 0x0000000b550b723e */ /* 0x020fc600000000ff */
[----:B------:R-:W2:Y:S01]  /*4680*/  LDL.LU R85, [R1+0x108] ;  /* 0x0001080001557983 */ /* 0x000ea20000300800 */
[----:B------:R-:W-:-:S03]  /*4690*/  F2FP.F16.F32.PACK_AB R4, R86, R4 ;  /* 0x000000045604723e */ /* 0x000fc600000000ff */
[----:B------:R-:W4:Y:S01]  /*46a0*/  LDL.LU R86, [R1+0x104] ;  /* 0x0001040001567983 */ /* 0x000f220000300800 */
[----:B------:R-:W-:-:S03]  /*46b0*/  F2FP.F16.F32.PACK_AB R5, R87, R5 ;  /* 0x000000055705723e */ /* 0x000fc600000000ff */
[----:B------:R-:W4:Y:S01]  /*46c0*/  LDL.LU R87, [R1+0x100] ;  /* 0x0001000001577983 */ /* 0x000f220000300800 */
[----:B------:R-:W-:Y:S02]  /*46d0*/  F2FP.F16.F32.PACK_AB R153, R155, R154 ;  /* 0x0000009a9b99723e */ /* 0x000fe400000000ff */
[----:B------:R-:W-:Y:S02]  /*46e0*/  ELECT P0, URZ, PT ;  /* 0x00000000003f782f */ /* 0x000fe40003800000 */
[----:B------:R-:W-:Y:S01]  /*46f0*/  F2FP.F16.F32.PACK_AB R184, R185, R184 ;  /* 0x000000b8b9b8723e */ /* 0x000fe200000000ff */
[----:B------:R-:W-:Y:S01]  /*4700*/  UMOV UR6, UR35 ;  /* 0x0000002300067c82 */ /* 0x000fe20008000000 */
[----:B------:R-:W-:Y:S02]  /*4710*/  F2FP.F16.F32.PACK_AB R154, R157, R156 ;  /* 0x0000009c9d9a723e */ /* 0x000fe400000000ff */
[----:B------:R-:W-:Y:S02]  /*4720*/  F2FP.F16.F32.PACK_AB R6, R228, R6 ;  /* 0x00000006e406723e */ /* 0x000fe400000000ff */
[----:B------:R-:W1:Y:S01]  /*4730*/  S2R R228, SR_TID.X ;  /* 0x0000000000e47919 */ /* 0x000e620000002100 */
[----:B------:R-:W-:-:S02]  /*4740*/  F2FP.F16.F32.PACK_AB R155, R159, R158 ;  /* 0x0000009e9f9b723e */ /* 0x000fc400000000ff */
[----:B------:R-:W-:Y:S02]  /*4750*/  F2FP.F16.F32.PACK_AB R185, R187, R186 ;  /* 0x000000babbb9723e */ /* 0x000fe400000000ff */
[----:B------:R-:W-:Y:S02]  /*4760*/  F2FP.F16.F32.PACK_AB R7, R19, R7 ;  /* 0x000000071307723e */ /* 0x000fe400000000ff */
[----:B------:R-:W-:Y:S02]  /*4770*/  F2FP.F16.F32.PACK_AB R88, R89, R88 ;  /* 0x000000585958723e */ /* 0x000fe400000000ff */
[----:B------:R-:W-:Y:S02]  /*4780*/  F2FP.F16.F32.PACK_AB R186, R189, R188 ;  /* 0x000000bcbdba723e */ /* 0x000fe400000000ff */
[----:B------:R-:W-:Y:S02]  /*4790*/  F2FP.F16.F32.PACK_AB R187, R191, R190 ;  /* 0x000000bebfbb723e */ /* 0x000fe400000000ff */
        /* <DEDUP_REMOVED lines=9> */
[----:B------:R-:W-:Y:S01]  /*4830*/  F2FP.F16.F32.PACK_AB R123, R127, R126 ;  /* 0x0000007e7f7b723e */ /* 0x000fe200000000ff */
[C---:B-1----:R-:W-:Y:S01]  /*4840*/  IMAD.SHL.U32 R0, R228.reuse, 0x80, RZ ;  /* 0x00000080e4007824 */ /* 0x042fe200078e00ff */
[----:B------:R-:W-:Y:S02]  /*4850*/  SHF.R.U32.HI R19, RZ, 0x5, R228 ;  /* 0x00000005ff137819 */ /* 0x000fe400000116e4 */
[----:B------:R-:W-:Y:S02]  /*4860*/  LOP3.LUT R18, R228, 0x7f, RZ, 0xc0, !PT ;  /* 0x0000007fe4127812 */ /* 0x000fe400078ec0ff */
[----:B------:R-:W-:-:S02]  /*4870*/  LOP3.LUT R0, R0, 0x780, RZ, 0xc0, !PT ;  /* 0x0000078000007812 */ /* 0x000fc400078ec0ff */
        /* <DEDUP_REMOVED lines=79> */
[----:B------:R-:W-:Y:S01]  /*4d70*/  F2FP.F16.F32.PACK_AB R235, R3, R2 ;  /* 0x0000000203eb723e */ /* 0x000fe200000000ff */
[----:B------:R-:W-:Y:S01]  /*4d80*/  IMAD.SHL.U32 R3, R228, 0x10, RZ ;  /* 0x00000010e4037824 */ /* 0x000fe200078e00ff */
[----:B------:R-:W-:Y:S02]  /*4d90*/  F2FP.F16.F32.PACK_AB R178, R181, R180 ;  /* 0x000000b4b5b2723e */ /* 0x000fe400000000ff */
[----:B------:R-:W-:Y:S02]  /*4da0*/  F2FP.F16.F32.PACK_AB R179, R183, R182 ;  /* 0x000000b6b7b3723e */ /* 0x000fe400000000ff */
[----:B------:R-:W-:Y:S02]  /*4db0*/  LOP3.LUT R3, R0, 0x70, R3, 0xf8, !PT ;  /* 0x0000007000037812 */ /* 0x000fe400078ef803 */
[----:B------:R-:W-:-:S02]  /*4dc0*/  F2FP.F16.F32.PACK_AB R209, R211, R210 ;  /* 0x000000d2d3d1723e */ /* 0x000fc400000000ff */
[----:B------:R-:W-:Y:S01]  /*4dd0*/  LOP3.LUT R3, R3, 0x10, R228, 0x78, !PT ;  /* 0x0000001003037812 */ /* 0x000fe200078e78e4 */
[----:B------:R-:W-:Y:S01]  /*4de0*/  IMAD.SHL.U32 R228, R228, 0x40, RZ ;  /* 0x00000040e4e47824 */ /* 0x000fe200078e00ff */
[----:B------:R-:W-:Y:S02]  /*4df0*/  F2FP.F16.F32.PACK_AB R112, R113, R112 ;  /* 0x000000707170723e */ /* 0x000fe400000000ff */
[----:B------:R-:W-:Y:S02]  /*4e00*/  F2FP.F16.F32.PACK_AB R210, R213, R212 ;  /* 0x000000d4d5d2723e */ /* 0x000fe400000000ff */
[----:B------:R-:W-:Y:S02]  /*4e10*/  LOP3.LUT R3, R3, 0x1800, R228, 0xf8, !PT ;  /* 0x0000180003037812 */ /* 0x000fe400078ef8e4 */
[----:B------:R-:W-:Y:S02]  /*4e20*/  F2FP.F16.F32.PACK_AB R211, R215, R214 ;  /* 0x000000d6d7d3723e */ /* 0x000fe400000000ff */
[C---:B------:R-:W-:Y:S01]  /*4e30*/  LOP3.LUT R2, R3.reuse, 0x20, RZ, 0x3c, !PT ;  /* 0x0000002003027812 */ /* 0x040fe200078e3cff */
[----:B------:R-:W-:Y:S01]  /*4e40*/  VIADD R0, R3, UR60 ;  /* 0x0000003c03007c36 */ /* 0x000fe20008000000 */
[----:B------:R-:W-:-:S02]  /*4e50*/  F2FP.F16.F32.PACK_AB R113, R115, R114 ;  /* 0x000000727371723e */ /* 0x000fc400000000ff */
[----:B------:R-:W-:Y:S01]  /*4e60*/  F2FP.F16.F32.PACK_AB R144, R145, R144 ;  /* 0x000000909190723e */ /* 0x000fe200000000ff */
[----:B------:R-:W-:Y:S01]  /*4e70*/  VIADD R2, R2, UR60 ;  /* 0x0000003c02027c36 */ /* 0x000fe20008000000 */
[----:B------:R1:W-:Y:S01]  /*4e80*/  STSM.16.M88.4 [R0], R8 ;  /* 0x0000000800007844 */ /* 0x0003e20000000200 */
[----:B------:R-:W-:Y:S02]  /*4e90*/  F2FP.F16.F32.PACK_AB R114, R117, R116 ;  /* 0x000000747572723e */ /* 0x000fe400000000ff */
[----:B------:R-:W-:Y:S01]  /*4ea0*/  F2FP.F16.F32.PACK_AB R115, R119, R118 ;  /* 0x000000767773723e */ /* 0x000fe200000000ff */
[----:B------:R-:W-:Y:S01]  /*4eb0*/  STSM.16.M88.4 [R0+0x8000], R216 ;  /* 0x008000d800007844 */ /* 0x000fe20000000200 */
[----:B------:R-:W-:Y:S02]  /*4ec0*/  F2FP.F16.F32.PACK_AB R145, R147, R146 ;  /* 0x000000929391723e */ /* 0x000fe400000000ff */
[----:B------:R-:W-:Y:S01]  /*4ed0*/  F2FP.F16.F32.PACK_AB R48, R49, R48 ;  /* 0x000000303130723e */ /* 0x000fe200000000ff */
[----:B------:R-:W-:Y:S01]  /*4ee0*/  STSM.16.M88.4 [R0+0x2000], R152 ;  /* 0x0020009800007844 */ /* 0x000fe20000000200 */
[----:B------:R-:W-:-:S02]  /*4ef0*/  F2FP.F16.F32.PACK_AB R146, R149, R148 ;  /* 0x000000949592723e */ /* 0x000fc400000000ff */
[----:B------:R-:W-:Y:S01]  /*4f00*/  F2FP.F16.F32.PACK_AB R147, R151, R150 ;  /* 0x000000969793723e */ /* 0x000fe200000000ff */
[----:B------:R-:W-:Y:S01]  /*4f10*/  STSM.16.M88.4 [R0+0xa000], R184 ;  /* 0x00a000b800007844 */ /* 0x000fe20000000200 */
[----:B------:R-:W-:Y:S02]  /*4f20*/  F2FP.F16.F32.PACK_AB R49, R51, R50 ;  /* 0x000000323331723e */ /* 0x000fe400000000ff */
[----:B------:R-:W-:Y:S01]  /*4f30*/  F2FP.F16.F32.PACK_AB R80, R81, R80 ;  /* 0x000000505150723e */ /* 0x000fe200000000ff */
[----:B------:R-:W-:Y:S01]  /*4f40*/  STSM.16.M88.4 [R0+0x4000], R88 ;  /* 0x0040005800007844 */ /* 0x000fe20000000200 */
[C---:B-1----:R-:W-:Y:S02]  /*4f50*/  LOP3.LUT R8, R3.reuse, 0x40, RZ, 0x3c, !PT ;  /* 0x0000004003087812 */ /* 0x042fe400078e3cff */
[----:B------:R-:W-:Y:S01]  /*4f60*/  LOP3.LUT R3, R3, 0x60, RZ, 0x3c, !PT ;  /* 0x0000006003037812 */ /* 0x000fe200078e3cff */
[----:B------:R-:W-:Y:S01]  /*4f70*/  STSM.16.M88.4 [R0+0xc000], R120 ;  /* 0x00c0007800007844 */ /* 0x000fe20000000200 */
[----:B------:R-:W-:Y:S01]  /*4f80*/  F2FP.F16.F32.PACK_AB R50, R53, R52 ;  /* 0x000000343532723e */ /* 0x000fe200000000ff */
[----:B------:R-:W-:Y:S01]  /*4f90*/  VIADD R8, R8, UR60 ;  /* 0x0000003c08087c36 */ /* 0x000fe20008000000 */
[----:B------:R-:W-:Y:S01]  /*4fa0*/  F2FP.F16.F32.PACK_AB R51, R55, R54 ;  /* 0x000000363733723e */ /* 0x000fe200000000ff */
[----:B------:R-:W-:Y:S01]  /*4fb0*/  STSM.16.M88.4 [R0+0x6000], R24 ;  /* 0x0060001800007844 */ /* 0x000fe20000000200 */
[----:B------:R-:W-:Y:S01]  /*4fc0*/  VIADD R3, R3, UR60 ;  /* 0x0000003c03037c36 */ /* 0x000fe20008000000 */
[----:B---3--:R-:W-:-:S02]  /*4fd0*/  F2FP.F16.F32.PACK_AB R81, R83, R82 ;  /* 0x000000525351723e */ /* 0x008fc400000000ff */
[----:B------:R-:W-:Y:S01]  /*4fe0*/  STSM.16.M88.4 [R0+0xe000], R56 ;  /* 0x00e0003800007844 */ /* 0x000fe20000000200 */
[----:B------:R-:W-:Y:S02]  /*4ff0*/  R2UR UR4, R17 ;  /* 0x00000000110472ca */ /* 0x000fe400000e0000 */
[----:B------:R-:W-:Y:S01]  /*5000*/  R2UR UR5, R16 ;  /* 0x00000000100572ca */ /* 0x000fe200000e0000 */
[----:B------:R-:W-:Y:S01]  /*5010*/  STSM.16.M88.4 [R2], R4 ;  /* 0x0000000402007844 */ /* 0x000fe20000000200 */
[----:B--2---:R-:W-:Y:S02]  /*5020*/  F2FP.F16.F32.PACK_AB R82, R85, R84 ;  /* 0x000000545552723e */ /* 0x004fe400000000ff */
[----:B------:R-:W-:Y:S01]  /*5030*/  LOP3.LUT R19, R19, 0x1, RZ, 0xc0, !PT ;  /* 0x0000000113137812 */ /* 0x000fe200078ec0ff */
[----:B------:R-:W-:Y:S01]  /*5040*/  STSM.16.M88.4 [R2+0x8000], R220 ;  /* 0x008000dc02007844 */ /* 0x000fe20000000200 */
[----:B------:R-:W-:-:S03]  /*5050*/  ISETP.LT.U32.AND P0, PT, R18, 0x40, P0 ;  /* 0x000000401200780c */ /* 0x000fc60000701070 */
[----:B------:R-:W-:Y:S02]  /*5060*/  STSM.16.M88.4 [R2+0x2000], R160 ;  /* 0x002000a002007844 */ /* 0x000fe40000000200 */
[----:B------:R-:W-:Y:S01]  /*5070*/  IMAD.U32 R16, RZ, RZ, UR4 ;  /* 0x00000004ff107e24 */ /* 0x000fe2000f8e00ff */
[----:B------:R-:W-:Y:S01]  /*5080*/  R2UR UR4, R19 ;  /* 0x00000000130472ca */ /* 0x000fe200000e0000 */
[----:B------:R-:W-:Y:S01]  /*5090*/  STSM.16.M88.4 [R2+0xa000], R192 ;  /* 0x00a000c002007844 */ /* 0x000fe20000000200 */
[----:B------:R-:W-:-:S03]  /*50a0*/  IMAD.U32 R17, RZ, RZ, UR5 ;  /* 0x00000005ff117e24 */ /* 0x000fc6000f8e00ff */
[----:B------:R-:W-:Y:S02]  /*50b0*/  STSM.16.M88.4 [R2+0x4000], R96 ;  /* 0x0040006002007844 */ /* 0x000fe40000000200 */
[----:B------:R-:W-:Y:S01]  /*50c0*/  @P0 R2UR UR8, R16 ;  /* 0x00000000100802ca */ /* 0x000fe200000e0000 */
[----:B------:R-:W-:Y:S01]  /*50d0*/  VOTEU.ANY UP0, P0 ;  /* 0x00000000003f7886 */ /* 0x000fe20000000100 */
[----:B------:R-:W-:Y:S01]  /*50e0*/  STSM.16.M88.4 [R2+0xc000], R128 ;  /* 0x00c0008002007844 */ /* 0x000fe20000000200 */
[----:B------:R-:W-:-:S03]  /*50f0*/  @P0 R2UR UR9, R17 ;  /* 0x00000000110902ca */ /* 0x000fc600000e0000 */
[----:B------:R-:W-:Y:S01]  /*5100*/  STSM.16.M88.4 [R2+0x6000], R32 ;  /* 0x0060002002007844 */ /* 0x000fe20000000200 */
[----:B------:R-:W-:Y:S02]  /*5110*/  ULEA UR5, UR4, UR39, 0x6 ;  /* 0x0000002704057291 */ /* 0x000fe4000f8e303f */
[----:B------:R-:W-:Y:S01]  /*5120*/  ULEA UR4, UR4, UR60, 0xf ;  /* 0x0000003c04047291 */ /* 0x000fe2000f8e783f */
[----:B------:R-:W-:Y:S04]  /*5130*/  STSM.16.M88.4 [R2+0xe000], R64 ;  /* 0x00e0004002007844 */ /* 0x000fe80000000200 */
[----:B------:R-:W-:Y:S04]  /*5140*/  STSM.16.M88.4 [R8], R12 ;  /* 0x0000000c08007844 */ /* 0x000fe80000000200 */
[----:B------:R-:W-:Y:S01]  /*5150*/  STSM.16.M88.4 [R8+0x8000], R224 ;  /* 0x008000e008007844 */ /* 0x000fe20000000200 */
[----:B----4-:R-:W-:-:S03]  /*5160*/  F2FP.F16.F32.PACK_AB R83, R87, R86 ;  /* 0x000000565753723e */ /* 0x010fc600000000ff */
[----:B------:R-:W-:Y:S04]  /*5170*/  STSM.16.M88.4 [R8+0x2000], R168 ;  /* 0x002000a808007844 */ /* 0x000fe80000000200 */
[----:B------:R-:W-:Y:S04]  /*5180*/  STSM.16.M88.4 [R8+0xa000], R200 ;  /* 0x00a000c808007844 */ /* 0x000fe80000000200 */
[----:B------:R-:W-:Y:S04]  /*5190*/  STSM.16.M88.4 [R8+0x4000], R104 ;  /* 0x0040006808007844 */ /* 0x000fe80000000200 */
[----:B------:R-:W-:Y:S04]  /*51a0*/  STSM.16.M88.4 [R8+0xc000], R136 ;  /* 0x00c0008808007844 */ /* 0x000fe80000000200 */
[----:B------:R-:W-:Y:S04]  /*51b0*/  STSM.16.M88.4 [R8+0x6000], R40 ;  /* 0x0060002808007844 */ /* 0x000fe80000000200 */
[----:B------:R-:W-:Y:S04]  /*51c0*/  STSM.16.M88.4 [R8+0xe000], R72 ;  /* 0x00e0004808007844 */ /* 0x000fe80000000200 */
[----:B------:R-:W-:Y:S04]  /*51d0*/  STSM.16.M88.4 [R3], R20 ;  /* 0x0000001403007844 */ /* 0x000fe80000000200 */
[----:B------:R-:W-:Y:S04]  /*51e0*/  STSM.16.M88.4 [R3+0x8000], R232 ;  /* 0x008000e803007844 */ /* 0x000fe80000000200 */
[----:B------:R-:W-:Y:S04]  /*51f0*/  STSM.16.M88.4 [R3+0x2000], R176 ;  /* 0x002000b003007844 */ /* 0x000fe80000000200 */
[----:B------:R-:W-:Y:S04]  /*5200*/  STSM.16.M88.4 [R3+0xa000], R208 ;  /* 0x00a000d003007844 */ /* 0x000fe80000000200 */
[----:B------:R-:W-:Y:S04]  /*5210*/  STSM.16.M88.4 [R3+0x4000], R112 ;  /* 0x0040007003007844 */ /* 0x000fe80000000200 */
[----:B------:R-:W-:Y:S04]  /*5220*/  STSM.16.M88.4 [R3+0xc000], R144 ;  /* 0x00c0009003007844 */ /* 0x000fe80000000200 */
[----:B------:R-:W-:Y:S04]  /*5230*/  STSM.16.M88.4 [R3+0x6000], R48 ;  /* 0x0060003003007844 */ /* 0x000fe80000000200 */
[----:B------:R-:W-:Y:S01]  /*5240*/  STSM.16.M88.4 [R3+0xe000], R80 ;  /* 0x00e0005003007844 */ /* 0x000fe20000000200 */
[----:B------:R1:W-:Y:S06]  /*5250*/  MEMBAR.ALL.CTA ;  /* 0x0000000000007992 */ /* 0x0003ec0000008000 */
[----:B-1----:R-:W1:Y:S02]  /*5260*/  FENCE.VIEW.ASYNC.S ;  /* 0x00000000000073c6 */ /* 0x002e640000000000 */
[----:B-1----:R-:W-:Y:S06]  /*5270*/  BAR.SYNC.DEFER_BLOCKING 0x0 ;  /* 0x0000000000007b1d */ /* 0x002fec0000010000 */
[----:B------:R1:W-:Y:S01]  /*5280*/  @UP0 UTMASTG.2D [UR4], [UR8] ;  /* 0x00000004080003b5 */ /* 0x0003e20008008000 */
[----:B------:R0:W-:Y:S01]  /*5290*/  UTMACMDFLUSH ;  /* 0x00000000000079b7 */ /* 0x0001e20000000000 */
[----:B------:R-:W-:-:S04]  /*52a0*/  DEPBAR.LE SB0, 0x0 ;  /* 0x000080000000791a */ /* 0x000fc80000000000 */
[----:B------:R-:W-:Y:S06]  /*52b0*/  BAR.SYNC.DEFER_BLOCKING 0x0 ;  /* 0x0000000000007b1d */ /* 0x000fec0000010000 */
[----:B-1----:R-:W-:Y:S05]  /*52c0*/  EXIT ;  /* 0x000000000000794d */ /* 0x002fea0003800000 */
.L_x_48:
[----:B------:R-:W1:Y:S02]  /*52d0*/  SYNCS.PHASECHK.TRANS64.TRYWAIT P0, [UR60+0x18000], R2 ;  /* 0x01800002ff0075a7 */ /* 0x000e64000800017c */
[----:B-1----:R-:W-:Y:S05]  /*52e0*/  @!P0 BRA `(.L_x_48) ;  /* 0xfffffffc00f88947 */ /* 0x002fea000383ffff */
[----:B------:R-:W-:Y:S05]  /*52f0*/  BRA `(.L_x_50) ;  /* 0xffffffd800d47947 */ /* 0x000fea000383ffff */
.L_x_51:
[----:B------:R-:W-:-:S00]  /*5300*/  BRA `(.L_x_51) ;  /* 0xfffffffc00fc7947 */ /* 0x000fc0000383ffff */
[----:B------:R-:W-:-:S00]  /*5310*/  NOP ;  /* 0x0000000000007918 */ /* 0x000fc00000000000 */
        /* <DEDUP_REMOVED lines=14> */
.L_x_52:


//--------------------- .nv.shared.gluon_wgmma    --------------------------
	.section	.nv.shared.gluon_wgmma,"aw",@nobits
	.sectionflags	@""
	.align	16
	.zero		1024


//--------------------- .nv.shared.reserved.0     --------------------------
	.section	.nv.shared.reserved.0,"aw",@nobits
	.weak		__nv_reservedSMEM_offset_0_alias
	.size		__nv_reservedSMEM_offset_0_alias, 0, 0
	.other		__nv_reservedSMEM_offset_0_alias,@"STO_CUDA_RESERVED_SHARED STV_DEFAULT"
__nv_reservedSMEM_offset_0_alias:
	.zero		0


//--------------------- .nv.constant0.gluon_wgmma --------------------------
	.section	.nv.constant0.gluon_wgmma,"a",@progbits
	.sectionflags	@""
	.align	4
.nv.constant0.gluon_wgmma:
	.zero		608


//--------------------- SYMBOLS --------------------------

	.type		.nv.reservedSmem.offset0,@object
	.size		.nv.reservedSmem.offset0,0x4
